def matmul_kernel(
    a_ptr,
    b_ptr,
    c_ptr,
    M,
    N,
    K,
    stride_am,
    stride_ak,
    stride_bk,
    stride_bn,
    stride_cm,
    stride_cn,
    BLOCK_M: tl.constexpr,
    BLOCK_N: tl.constexpr,
    BLOCK_K: tl.constexpr,
    GROUP_M: tl.constexpr,
):
    pid = tl.program_id(axis=0)
    num_pid_m = tl.cdiv(M, BLOCK_M)
    num_pid_n = tl.cdiv(N, BLOCK_N)
    num_pid_in_group = GROUP_M * num_pid_n
    group_id = pid // num_pid_in_group
    first_pid_m = group_id * GROUP_M
    group_size_m = min(num_pid_m - first_pid_m, GROUP_M)
    pid_m = first_pid_m + ((pid % num_pid_in_group) % group_size_m)
    pid_n = (pid % num_pid_in_group) // group_size_m

    offs_am = (pid_m * BLOCK_M + tl.arange(0, BLOCK_M)) % M
    offs_bn = (pid_n * BLOCK_N + tl.arange(0, BLOCK_N)) % N
    offs_k = tl.arange(0, BLOCK_K)
    a_ptrs = a_ptr + offs_am[:, None] * stride_am + offs_k[None, :] * stride_ak
    b_ptrs = b_ptr + offs_k[:, None] * stride_bk + offs_bn[None, :] * stride_bn

    acc = tl.zeros((BLOCK_M, BLOCK_N), dtype=tl.float32)
    for kk in range(0, tl.cdiv(K, BLOCK_K)):
        a = tl.load(a_ptrs, mask=offs_k[None, :] < K - kk * BLOCK_K, other=0.0)
        b = tl.load(b_ptrs, mask=offs_k[:, None] < K - kk * BLOCK_K, other=0.0)
        acc = tl.dot(a, b, acc)
        a_ptrs += BLOCK_K * stride_ak
        b_ptrs += BLOCK_K * stride_bk

    c = acc.to(c_ptr.dtype.element_ty)
    offs_cm = pid_m * BLOCK_M + tl.arange(0, BLOCK_M)
    offs_cn = pid_n * BLOCK_N + tl.arange(0, BLOCK_N)
    c_ptrs = c_ptr + offs_cm[:, None] * stride_cm + offs_cn[None, :] * stride_cn
    mask = (offs_cm[:, None] < M) & (offs_cn[None, :] < N)
    tl.store(c_ptrs, c, mask=mask)

# config = {"BLOCK_K": 16, "BLOCK_M": 64, "BLOCK_N": 128, "GROUP_M": 8, "arch": "sm_100", "dtype": "fp16", "num_ctas": 1, "num_stages": 3, "num_warps": 4}
# arch = sm_100


// ===== COMPILED SASS (sm_100a) =====

	.target	sm_100a

	.elftype	@"ET_EXEC"


//--------------------- .note.nv.tkinfo           --------------------------
	.section	.note.nv.tkinfo,"",@"SHT_NOTE"
	.sectionflags	@"SHF_NOTE_NV_TKINFO"
	.tkinfo
        /*0018*/ 	.word	0x00000081
        /*0030*/ 	.string	""
        /*0030*/ 	.string	"ptxas-blackwell"
        /*0030*/ 	.string	"Cuda compilation tools, release 12.9, V12.9.86"
        /*0030*/ 	.string	"Build cuda_12.9.r12.9/compiler.36037853_0"
        /*0030*/ 	.string	"-v  -suppress-debug-info  -lineinfo  -arch sm_100a "



//--------------------- .note.nv.cuver            --------------------------
	.section	.note.nv.cuver,"",@"SHT_NOTE"
	.sectionflags	@"SHF_NOTE_NV_CUVER"
        /*0018*/ 	.short	0x0001
        /*001a*/ 	.short	0x0064
        /*001c*/ 	.short	0x0001
        /*001e*/ 	.short	0x0000
        /*0020*/ 	.short	0x0001
        /*0022*/ 	.short	0x0000


//--------------------- .nv.info                  --------------------------
	.section	.nv.info,"",@"SHT_CUDA_INFO"
	.align	4


	//----- nvinfo : EIATTR_REGCOUNT
	.align		4
        /*0000*/ 	.byte	0x04, 0x2f
        /*0002*/ 	.short	(.L_4 - .L_3)
	.align		4
.L_3:
        /*0004*/ 	.word	index@(matmul_kernel)
        /*0008*/ 	.word	0x00000060


	//----- nvinfo : EIATTR_FRAME_SIZE
	.align		4
.L_4:
        /*000c*/ 	.byte	0x04, 0x11
        /*000e*/ 	.short	(.L_6 - .L_5)
	.align		4
.L_5:
        /*0010*/ 	.word	index@($__internal_2_$__cuda_sm10x_tcgen05_guardrail_trap_unallocated_columns_being_dealloced)
        /*0014*/ 	.word	0x00000000


	//----- nvinfo : EIATTR_FRAME_SIZE
	.align		4
.L_6:
        /*0018*/ 	.byte	0x04, 0x11
        /*001a*/ 	.short	(.L_8 - .L_7)
	.align		4
.L_7:
        /*001c*/ 	.word	index@($__internal_1_$__cuda_sm10x_tcgen05_guardrail_trap_phase_invalid_during_alloc)
        /*0020*/ 	.word	0x00000000


	//----- nvinfo : EIATTR_FRAME_SIZE
	.align		4
.L_8:
        /*0024*/ 	.byte	0x04, 0x11
        /*0026*/ 	.short	(.L_10 - .L_9)
	.align		4
.L_9:
        /*0028*/ 	.word	index@($__internal_0_$__cuda_sm10x_tcgen05_guardrail_trap_col_being_dealloced_not_returned_by_alloc)
        /*002c*/ 	.word	0x00000000


	//----- nvinfo : EIATTR_FRAME_SIZE
	.align		4
.L_10:
        /*0030*/ 	.byte	0x04, 0x11
        /*0032*/ 	.short	(.L_12 - .L_11)
	.align		4
.L_11:
        /*0034*/ 	.word	index@(matmul_kernel)
        /*0038*/ 	.word	0x00000000


	//----- nvinfo : EIATTR_MIN_STACK_SIZE
	.align		4
.L_12:
        /*003c*/ 	.byte	0x04, 0x12
        /*003e*/ 	.short	(.L_14 - .L_13)
	.align		4
.L_13:
        /*0040*/ 	.word	index@(matmul_kernel)
        /*0044*/ 	.word	0x00000000
.L_14:


//--------------------- .nv.info.matmul_kernel    --------------------------
	.section	.nv.info.matmul_kernel,"",@"SHT_CUDA_INFO"
	.sectionflags	@""
	.align	4


	//----- nvinfo : EIATTR_CUDA_API_VERSION
	.align		4
        /*0000*/ 	.byte	0x04, 0x37
        /*0002*/ 	.short	(.L_16 - .L_15)
.L_15:
        /*0004*/ 	.word	0x00000081


	//----- nvinfo : EIATTR_KPARAM_INFO
	.align		4
.L_16:
        /*0008*/ 	.byte	0x04, 0x17
        /*000a*/ 	.short	(.L_18 - .L_17)
.L_17:
        /*000c*/ 	.word	0x00000000
        /*0010*/ 	.short	0x000d
        /*0012*/ 	.short	0x0048
        /*0014*/ 	.byte	0x00, 0xf4, 0x21, 0x00


	//----- nvinfo : EIATTR_KPARAM_INFO
	.align		4
.L_18:
        /*0018*/ 	.byte	0x04, 0x17
        /*001a*/ 	.short	(.L_20 - .L_19)
.L_19:
        /*001c*/ 	.word	0x00000000
        /*0020*/ 	.short	0x000c
        /*0022*/ 	.short	0x0040
        /*0024*/ 	.byte	0x00, 0xf4, 0x21, 0x00


	//----- nvinfo : EIATTR_KPARAM_INFO
	.align		4
.L_20:
        /*0028*/ 	.byte	0x04, 0x17
        /*002a*/ 	.short	(.L_22 - .L_21)
.L_21:
        /*002c*/ 	.word	0x00000000
        /*0030*/ 	.short	0x000b
        /*0032*/ 	.short	0x0038
        /*0034*/ 	.byte	0x00, 0xf0, 0x11, 0x00


	//----- nvinfo : EIATTR_KPARAM_INFO
	.align		4
.L_22:
        /*0038*/ 	.byte	0x04, 0x17
        /*003a*/ 	.short	(.L_24 - .L_23)
.L_23:
        /*003c*/ 	.word	0x00000000
        /*0040*/ 	.short	0x000a
        /*0042*/ 	.short	0x0034
        /*0044*/ 	.byte	0x00, 0xf0, 0x11, 0x00


	//----- nvinfo : EIATTR_KPARAM_INFO
	.align		4
.L_24:
        /*0048*/ 	.byte	0x04, 0x17
        /*004a*/ 	.short	(.L_26 - .L_25)
.L_25:
        /*004c*/ 	.word	0x00000000
        /*0050*/ 	.short	0x0009
        /*0052*/ 	.short	0x0030
        /*0054*/ 	.byte	0x00, 0xf0, 0x11, 0x00


	//----- nvinfo : EIATTR_KPARAM_INFO
	.align		4
.L_26:
        /*0058*/ 	.byte	0x04, 0x17
        /*005a*/ 	.short	(.L_28 - .L_27)
.L_27:
        /*005c*/ 	.word	0x00000000
        /*0060*/ 	.short	0x0008
        /*0062*/ 	.short	0x002c
        /*0064*/ 	.byte	0x00, 0xf0, 0x11, 0x00


	//----- nvinfo : EIATTR_KPARAM_INFO
	.align		4
.L_28:
        /*0068*/ 	.byte	0x04, 0x17
        /*006a*/ 	.short	(.L_30 - .L_29)
.L_29:
        /*006c*/ 	.word	0x00000000
        /*0070*/ 	.short	0x0007
        /*0072*/ 	.short	0x0028
        /*0074*/ 	.byte	0x00, 0xf0, 0x11, 0x00


	//----- nvinfo : EIATTR_KPARAM_INFO
	.align		4
.L_30:
        /*0078*/ 	.byte	0x04, 0x17
        /*007a*/ 	.short	(.L_32 - .L_31)
.L_31:
        /*007c*/ 	.word	0x00000000
        /*0080*/ 	.short	0x0006
        /*0082*/ 	.short	0x0024
        /*0084*/ 	.byte	0x00, 0xf0, 0x11, 0x00


	//----- nvinfo : EIATTR_KPARAM_INFO
	.align		4
.L_32:
        /*0088*/ 	.byte	0x04, 0x17
        /*008a*/ 	.short	(.L_34 - .L_33)
.L_33:
        /*008c*/ 	.word	0x00000000
        /*0090*/ 	.short	0x0005
        /*0092*/ 	.short	0x0020
        /*0094*/ 	.byte	0x00, 0xf0, 0x11, 0x00


	//----- nvinfo : EIATTR_KPARAM_INFO
	.align		4
.L_34:
        /*0098*/ 	.byte	0x04, 0x17
        /*009a*/ 	.short	(.L_36 - .L_35)
.L_35:
        /*009c*/ 	.word	0x00000000
        /*00a0*/ 	.short	0x0004
        /*00a2*/ 	.short	0x001c
        /*00a4*/ 	.byte	0x00, 0xf0, 0x11, 0x00


	//----- nvinfo : EIATTR_KPARAM_INFO
	.align		4
.L_36:
        /*00a8*/ 	.byte	0x04, 0x17
        /*00aa*/ 	.short	(.L_38 - .L_37)
.L_37:
        /*00ac*/ 	.word	0x00000000
        /*00b0*/ 	.short	0x0003
        /*00b2*/ 	.short	0x0018
        /*00b4*/ 	.byte	0x00, 0xf0, 0x11, 0x00


	//----- nvinfo : EIATTR_KPARAM_INFO
	.align		4
.L_38:
        /*00b8*/ 	.byte	0x04, 0x17
        /*00ba*/ 	.short	(.L_40 - .L_39)
.L_39:
        /*00bc*/ 	.word	0x00000000
        /*00c0*/ 	.short	0x0002
        /*00c2*/ 	.short	0x0010
        /*00c4*/ 	.byte	0x00, 0xf4, 0x21, 0x00


	//----- nvinfo : EIATTR_KPARAM_INFO
	.align		4
.L_40:
        /*00c8*/ 	.byte	0x04, 0x17
        /*00ca*/ 	.short	(.L_42 - .L_41)
.L_41:
        /*00cc*/ 	.word	0x00000000
        /*00d0*/ 	.short	0x0001
        /*00d2*/ 	.short	0x0008
        /*00d4*/ 	.byte	0x00, 0xf4, 0x21, 0x00


	//----- nvinfo : EIATTR_KPARAM_INFO
	.align		4
.L_42:
        /*00d8*/ 	.byte	0x04, 0x17
        /*00da*/ 	.short	(.L_44 - .L_43)
.L_43:
        /*00dc*/ 	.word	0x00000000
        /*00e0*/ 	.short	0x0000
        /*00e2*/ 	.short	0x0000
        /*00e4*/ 	.byte	0x00, 0xf4, 0x21, 0x00


	//----- nvinfo : EIATTR_AT_ENTRY_FRAGMENTS
	.align		4
.L_44:
        /*00e8*/ 	.byte	0x04, 0x4f
        /*00ea*/ 	.short	(.L_46 - .L_45)


	//   ....[0]....
.L_45:
        /*00ec*/ 	.word	0x00000004


	//----- nvinfo : EIATTR_RESERVED_SMEM_USED
	.align		4
.L_46:
        /*00f0*/ 	.byte	0x01, 0x41
	.zero		2


	//----- nvinfo : EIATTR_SPARSE_MMA_MASK
	.align		4
        /*00f4*/ 	.byte	0x03, 0x50
        /*00f6*/ 	.short	0x0000


	//----- nvinfo : EIATTR_TCGEN05_1CTA_USED
	.align		4
        /*00f8*/ 	.byte	0x01, 0x51
	.zero		2


	//----- nvinfo : EIATTR_MAXREG_COUNT
	.align		4
        /*00fc*/ 	.byte	0x03, 0x1b
        /*00fe*/ 	.short	0x00ff


	//----- nvinfo : EIATTR_NUM_BARRIERS
	.align		4
        /*0100*/ 	.byte	0x02, 0x4c
        /*0102*/ 	.byte	0x01
	.zero		1


	//----- nvinfo : EIATTR_INT_WARP_WIDE_INSTR_OFFSETS
	.align		4
        /*0104*/ 	.byte	0x04, 0x31
        /*0106*/ 	.short	(.L_48 - .L_47)


	//   ....[0]....
.L_47:
        /*0108*/ 	.word	0x00001880


	//   ....[1]....
        /*010c*/ 	.word	0x000018a0


	//   ....[2]....
        /*0110*/ 	.word	0x00002250


	//   ....[3]....
        /*0114*/ 	.word	0x000051a0


	//   ....[4]....
        /*0118*/ 	.word	0x000051f0


	//----- nvinfo : EIATTR_COOP_GROUP_MASK_REGIDS
	.align		4
.L_48:
        /*011c*/ 	.byte	0x04, 0x29
        /*011e*/ 	.short	(.L_50 - .L_49)


	//   ....[0]....
.L_49:
        /*0120*/ 	.word	0xffffffff


	//   ....[1]....
        /*0124*/ 	.word	0xffffffff


	//   ....[2]....
        /*0128*/ 	.word	0xffffffff


	//   ....[3]....
        /*012c*/ 	.word	0xffffffff


	//----- nvinfo : EIATTR_COOP_GROUP_INSTR_OFFSETS
	.align		4
.L_50:
        /*0130*/ 	.byte	0x04, 0x28
        /*0132*/ 	.short	(.L_52 - .L_51)


	//   ....[0]....
.L_51:
        /*0134*/ 	.word	0x00000070


	//   ....[1]....
        /*0138*/ 	.word	0x00000330


	//   ....[2]....
        /*013c*/ 	.word	0x00005030


	//   ....[3]....
        /*0140*/ 	.word	0x000052a0


	//----- nvinfo : EIATTR_VRC_CTA_INIT_COUNT
	.align		4
.L_52:
        /*0144*/ 	.byte	0x02, 0x4a
        /*0146*/ 	.byte	0x80
	.zero		1


	//----- nvinfo : EIATTR_MBARRIER_INSTR_OFFSETS
	.align		4
        /*0148*/ 	.byte	0x04, 0x39
        /*014a*/ 	.short	(.L_54 - .L_53)


	//   ....[0]....
.L_53:
        /*014c*/ 	.word	0x000019d0
        /*0150*/ 	.word	0x000000ff
        /*0154*/ 	.word	0x00000000
        /*0158*/ 	.short	0x0100
        /*015a*/ 	.byte	0x0d
	.zero		1


	//   ....[1]....
        /*015c*/ 	.word	0x000022a0
        /*0160*/ 	.word	0x000000ff
        /*0164*/ 	.word	0x00003008
        /*0168*/ 	.short	0x0100
        /*016a*/ 	.byte	0x0e
	.zero		1


	//   ....[2]....
        /*016c*/ 	.word	0x000028c0
        /*0170*/ 	.word	0x000000ff
        /*0174*/ 	.word	0x00000000
        /*0178*/ 	.short	0x010a
        /*017a*/ 	.byte	0x0d
	.zero		1


	//   ....[3]....
        /*017c*/ 	.word	0x000030e0
        /*0180*/ 	.word	0x000000ff
        /*0184*/ 	.word	0x00000000
        /*0188*/ 	.short	0x010a
        /*018a*/ 	.byte	0x0d
	.zero		1


	//   ....[4]....
        /*018c*/ 	.word	0x000031f0
        /*0190*/ 	.word	0x000000ff
        /*0194*/ 	.word	0x00003000
        /*0198*/ 	.short	0x0108
        /*019a*/ 	.byte	0x0e
	.zero		1


	//   ....[5]....
        /*019c*/ 	.word	0x00003230
        /*01a0*/ 	.word	0x000000ff
        /*01a4*/ 	.word	0x00003008
        /*01a8*/ 	.short	0x0108
        /*01aa*/ 	.byte	0x0e
	.zero		1


	//   ....[6]....
        /*01ac*/ 	.word	0x000052c0
        /*01b0*/ 	.word	0x000000ff
        /*01b4*/ 	.word	0x00000000
        /*01b8*/ 	.short	0x010a
        /*01ba*/ 	.byte	0x0d
	.zero		1


	//   ....[7]....
        /*01bc*/ 	.word	0x000052f0
        /*01c0*/ 	.word	0x000000ff
        /*01c4*/ 	.word	0x00000000
        /*01c8*/ 	.short	0x010a
        /*01ca*/ 	.byte	0x0d
	.zero		1


	//----- nvinfo : EIATTR_NUM_MBARRIERS
	.align		4
.L_54:
        /*01cc*/ 	.byte	0x03, 0x38
        /*01ce*/ 	.short	0x0002


	//----- nvinfo : EIATTR_EXIT_INSTR_OFFSETS
	.align		4
        /*01d0*/ 	.byte	0x04, 0x1c
        /*01d2*/ 	.short	(.L_56 - .L_55)


	//   ....[0]....
.L_55:
        /*01d4*/ 	.word	0x000052b0


	//----- nvinfo : EIATTR_REQNTID
	.align		4
.L_56:
        /*01d8*/ 	.byte	0x04, 0x10
        /*01da*/ 	.short	(.L_58 - .L_57)
.L_57:
        /*01dc*/ 	.word	0x00000080
        /*01e0*/ 	.word	0x00000001
        /*01e4*/ 	.word	0x00000001


	//----- nvinfo : EIATTR_CRS_STACK_SIZE
	.align		4
.L_58:
        /*01e8*/ 	.byte	0x04, 0x1e
        /*01ea*/ 	.short	(.L_60 - .L_59)
.L_59:
        /*01ec*/ 	.word	0x00000000


	//----- nvinfo : EIATTR_CBANK_PARAM_SIZE
	.align		4
.L_60:
        /*01f0*/ 	.byte	0x03, 0x19
        /*01f2*/ 	.short	0x0050


	//----- nvinfo : EIATTR_PARAM_CBANK
	.align		4
        /*01f4*/ 	.byte	0x04, 0x0a
        /*01f6*/ 	.short	(.L_62 - .L_61)
	.align		4
.L_61:
        /*01f8*/ 	.word	index@(.nv.constant0.matmul_kernel)
        /*01fc*/ 	.short	0x0380
        /*01fe*/ 	.short	0x0050


	//----- nvinfo : EIATTR_SW_WAR
	.align		4
.L_62:
        /*0200*/ 	.byte	0x04, 0x36
        /*0202*/ 	.short	(.L_64 - .L_63)
.L_63:
        /*0204*/ 	.word	0x00000008
.L_64:


//--------------------- .nv.compat                --------------------------
	.section	.nv.compat,"",@"SHT_CUDA_COMPAT_INFO"
	.align	4
        /*0000*/ 	.byte	0x02, 0x02, 0x02, 0x00, 0x02, 0x05, 0x05, 0x00, 0x02, 0x03, 0x00, 0x00, 0x02, 0x06, 0x01, 0x00


//--------------------- .nv.callgraph             --------------------------
	.section	.nv.callgraph,"",@"SHT_CUDA_CALLGRAPH"
	.align	4
	.sectionentsize	8
	.align		4
        /*0000*/ 	.word	0x00000000
	.align		4
        /*0004*/ 	.word	0xffffffff
	.align		4
        /*0008*/ 	.word	0x00000000
	.align		4
        /*000c*/ 	.word	0xfffffffe
	.align		4
        /*0010*/ 	.word	0x00000000
	.align		4
        /*0014*/ 	.word	0xfffffffd
	.align		4
        /*0018*/ 	.word	0x00000000
	.align		4
        /*001c*/ 	.word	0xfffffffc


//--------------------- .text.matmul_kernel       --------------------------
	.section	.text.matmul_kernel,"ax",@progbits
	.align	128
        .global         matmul_kernel
        .type           matmul_kernel,@function
        .size           matmul_kernel,(.L_x_20 - matmul_kernel)
        .other          matmul_kernel,@"STO_CUDA_ENTRY STV_DEFAULT"
matmul_kernel:
.text.matmul_kernel:
[----:B------:R-:W0:Y:S01]  /*0000*/  LDC R1, c[0x0][0x37c] ;  /* 0x0000df00ff017b82 */ /* 0x000e220000000800 */
[----:B------:R-:W1:Y:S01]  /*0010*/  S2R R2, SR_TID.X ;  /* 0x0000000000027919 */ /* 0x000e620000002100 */
[----:B------:R-:W2:Y:S01]  /*0020*/  LDCU.64 UR16, c[0x0][0x358] ;  /* 0x00006b00ff1077ac */ /* 0x000ea20008000a00 */
[----:B-1----:R-:W-:-:S04]  /*0030*/  ISETP.GE.U32.AND P0, PT, R2, 0x20, PT ;  /* 0x000000200200780c */ /* 0x002fc80003f06070 */
[----:B------:R-:W-:-:S09]  /*0040*/  P2R R0, PR, RZ, 0x1 ;  /* 0x00000001ff007803 */ /* 0x000fd20000000000 */
[----:B--2---:R-:W-:Y:S05]  /*0050*/  @P0 BRA `(.L_x_0) ;  /* 0x0000000000b80947 */ /* 0x004fea0003800000 */
[----:B------:R-:W1:Y:S01]  /*0060*/  S2UR UR6, SR_CgaCtaId ;  /* 0x00000000000679c3 */ /* 0x000e620000008800 */
[----:B------:R-:W-:Y:S01]  /*0070*/  NOP ;  /* 0x0000000000007918 */ /* 0x000fe20000000000 */
[----:B------:R-:W-:Y:S02]  /*0080*/  UMOV UR4, 0x40 ;  /* 0x0000004000047882 */ /* 0x000fe40000000000 */
[----:B-1----:R-:W-:-:S09]  /*0090*/  ULEA UR4, UR6, UR4, 0x18 ;  /* 0x0000000406047291 */ /* 0x002fd2000f8ec0ff */
[----:B------:R-:W1:Y:S01]  /*00a0*/  LDS.U8 R0, [UR4] ;  /* 0x00000004ff007984 */ /* 0x000e620008000000 */
[----:B------:R-:W-:Y:S02]  /*00b0*/  UMOV UR4, 0x400 ;  /* 0x0000040000047882 */ /* 0x000fe40000000000 */
[----:B------:R-:W-:Y:S01]  /*00c0*/  ULEA UR4, UR6, UR4, 0x18 ;  /* 0x0000000406047291 */ /* 0x000fe2000f8ec0ff */
[----:B-1----:R-:W-:-:S13]  /*00d0*/  ISETP.NE.AND P0, PT, R0, RZ, PT ;  /* 0x000000ff0000720c */ /* 0x002fda0003f05270 */
[----:B------:R-:W-:Y:S05]  /*00e0*/  @P0 BRA `(.L_x_1) ;  /* 0x00000000007c0947 */ /* 0x000fea0003800000 */
[----:B------:R-:W-:-:S13]  /*00f0*/  ELECT P0, URZ, PT ;  /* 0x0000000000ff782f */ /* 0x000fda0003800000 */
[----:B------:R-:W-:Y:S05]  /*0100*/  @!P0 BRA `(.L_x_2) ;  /* 0x0000000000848947 */ /* 0x000fea0003800000 */
[----:B------:R-:W-:Y:S01]  /*0110*/  UMOV UR5, 0x4 ;  /* 0x0000000400057882 */ /* 0x000fe20000000000 */
[----:B------:R-:W-:Y:S02]  /*0120*/  IMAD.MOV.U32 R5, RZ, RZ, 0x1 ;  /* 0x00000001ff057424 */ /* 0x000fe400078e00ff */
[----:B------:R-:W-:Y:S02]  /*0130*/  IMAD.MOV.U32 R3, RZ, RZ, 0xf ;  /* 0x0000000fff037424 */ /* 0x000fe400078e00ff */
[----:B------:R-:W-:Y:S04]  /*0140*/  DEPBAR.LE SB1, 0x36 ;  /* 0x00009d800000791a */ /* 0x000fe80000000000 */
[----:B------:R-:W1:Y:S02]  /*0150*/  UTCATOMSWS.FIND_AND_SET.ALIGN UP0, UR5, UR5 ;  /* 0x00000005000575e3 */ /* 0x000e640008000800 */
[----:B-1----:R-:W-:-:S04]  /*0160*/  PLOP3.LUT P0, PT, PT, PT, UP0, 0x80, 0x8 ;  /* 0x000000000008781c */ /* 0x002fc80003f0f008 */
[----:B------:R-:W-:-:S04]  /*0170*/  SEL R0, RZ, 0xffffffff, !P0 ;  /* 0xffffffffff007807 */ /* 0x000fc80004000000 */
[----:B------:R-:W-:Y:S01]  /*0180*/  ISETP.NE.AND P0, PT, R0, RZ, PT ;  /* 0x000000ff0000720c */ /* 0x000fe20003f05270 */
[----:B------:R-:W-:-:S12]  /*0190*/  IMAD.U32 R0, RZ, RZ, UR5 ;  /* 0x00000005ff007e24 */ /* 0x000fd8000f8e00ff */
[----:B------:R-:W-:Y:S05]  /*01a0*/  @P0 BRA `(.L_x_3) ;  /* 0x0000000000240947 */ /* 0x000fea0003800000 */
.L_x_4:
[----:B------:R-:W-:Y:S05]  /*01b0*/  NANOSLEEP 0x64 ;  /* 0x000000640000795d */ /* 0x000fea0003800000 */
[----:B------:R-:W-:-:S05]  /*01c0*/  UMOV UR5, 0x4 ;  /* 0x0000000400057882 */ /* 0x000fca0000000000 */
[----:B------:R-:W-:Y:S04]  /*01d0*/  DEPBAR.LE SB1, 0x36 ;  /* 0x00009d800000791a */ /* 0x000fe80000000000 */
[----:B------:R-:W1:Y:S02]  /*01e0*/  UTCATOMSWS.FIND_AND_SET.ALIGN UP0, UR5, UR5 ;  /* 0x00000005000575e3 */ /* 0x000e640008000800 */
[----:B-1----:R-:W-:-:S04]  /*01f0*/  PLOP3.LUT P0, PT, PT, PT, UP0, 0x80, 0x8 ;  /* 0x000000000008781c */ /* 0x002fc80003f0f008 */
[----:B------:R-:W-:-:S04]  /*0200*/  SEL R0, RZ, 0xffffffff, !P0 ;  /* 0xffffffffff007807 */ /* 0x000fc80004000000 */
[----:B------:R-:W-:Y:S01]  /*0210*/  ISETP.NE.AND P0, PT, R0, RZ, PT ;  /* 0x000000ff0000720c */ /* 0x000fe20003f05270 */
[----:B------:R-:W-:-:S12]  /*0220*/  IMAD.U32 R0, RZ, RZ, UR5 ;  /* 0x00000005ff007e24 */ /* 0x000fd8000f8e00ff */
[----:B------:R-:W-:Y:S05]  /*0230*/  @!P0 BRA `(.L_x_4) ;  /* 0xfffffffc00dc8947 */ /* 0x000fea000383ffff */
.L_x_3:
[C---:B------:R-:W-:Y:S01]  /*0240*/  VIADD R4, R0.reuse, 0x10 ;  /* 0x0000001000047836 */ /* 0x040fe20000000000 */
[----:B------:R-:W-:Y:S01]  /*0250*/  UMOV UR5, 0x50 ;  /* 0x0000005000057882 */ /* 0x000fe20000000000 */
[----:B------:R-:W-:Y:S01]  /*0260*/  SHF.L.U32 R3, R3, R0, RZ ;  /* 0x0000000003037219 */ /* 0x000fe200000006ff */
[----:B------:R-:W-:Y:S01]  /*0270*/  ULEA UR5, UR6, UR5, 0x18 ;  /* 0x0000000506057291 */ /* 0x000fe2000f8ec0ff */
[----:B------:R-:W-:Y:S01]  /*0280*/  IMAD.SHL.U32 R0, R0, 0x20, RZ ;  /* 0x0000002000007824 */ /* 0x000fe200078e00ff */
[----:B------:R-:W-:-:S04]  /*0290*/  SHF.L.U32 R4, R5, R4, RZ ;  /* 0x0000000405047219 */ /* 0x000fc800000006ff */
[----:B------:R-:W-:-:S05]  /*02a0*/  LOP3.LUT R3, R4, R3, RZ, 0xfc, !PT ;  /* 0x0000000304037212 */ /* 0x000fca00078efcff */
[----:B------:R1:W-:Y:S04]  /*02b0*/  ATOMS.OR RZ, [UR5], R3 ;  /* 0x00000003ffff798c */ /* 0x0003e8000b000005 */
[----:B------:R1:W-:Y:S01]  /*02c0*/  STS [UR4], R0 ;  /* 0x00000000ff007988 */ /* 0x0003e20008000804 */
[----:B------:R-:W-:Y:S05]  /*02d0*/  BRA `(.L_x_2) ;  /* 0x0000000000107947 */ /* 0x000fea0003800000 */
.L_x_1:
[----:B------:R-:W-:Y:S01]  /*02e0*/  IMAD.MOV.U32 R0, RZ, RZ, -0x1 ;  /* 0xffffffffff007424 */ /* 0x000fe200078e00ff */
[----:B------:R-:W-:-:S04]  /*02f0*/  MOV R4, 0x320 ;  /* 0x0000032000047802 */ /* 0x000fc80000000f00 */
[----:B------:R1:W-:Y:S03]  /*0300*/  STS [UR4], R0 ;  /* 0x00000000ff007988 */ /* 0x0003e60008000804 */
[----:B01----:R-:W-:Y:S05]  /*0310*/  CALL.REL.NOINC `($__internal_1_$__cuda_sm10x_tcgen05_guardrail_trap_phase_invalid_during_alloc) ;  /* 0x00000050000c7944 */ /* 0x003fea0003c00000 */
.L_x_2:
[----:B------:R-:W-:Y:S05]  /*0320*/  WARPSYNC.ALL ;  /* 0x0000000000007948 */ /* 0x000fea0003800000 */
[----:B------:R-:W-:Y:S01]  /*0330*/  NOP ;  /* 0x0000000000007918 */ /* 0x000fe20000000000 */
.L_x_0:
[----:B------:R-:W2:Y:S01]  /*0340*/  LDC.64 R10, c[0x0][0x398] ;  /* 0x0000e600ff0a7b82 */ /* 0x000ea20000000a00 */
[----:B------:R-:W3:Y:S01]  /*0350*/  S2R R7, SR_CTAID.X ;  /* 0x0000000000077919 */ /* 0x000ee20000002500 */
[C---:B------:R-:W-:Y:S01]  /*0360*/  LOP3.LUT R78, R2.reuse, 0x3f, RZ, 0xc0, !PT ;  /* 0x0000003f024e7812 */ /* 0x040fe200078ec0ff */
[----:B------:R-:W-:Y:S01]  /*0370*/  UMOV UR4, 0x400 ;  /* 0x0000040000047882 */ /* 0x000fe20000000000 */
[--C-:B------:R-:W-:Y:S01]  /*0380*/  SHF.R.U32.HI R82, RZ, 0x5, R2.reuse ;  /* 0x00000005ff527819 */ /* 0x100fe20000011602 */
[----:B------:R-:W4:Y:S01]  /*0390*/  LDCU.128 UR8, c[0x0][0x380] ;  /* 0x00007000ff0877ac */ /* 0x000f220008000c00 */
[----:B------:R-:W-:Y:S02]  /*03a0*/  SHF.R.U32.HI R75, RZ, 0x6, R2 ;  /* 0x00000006ff4b7819 */ /* 0x000fe40000011602 */
[----:B------:R-:W5:Y:S01]  /*03b0*/  S2UR UR5, SR_CgaCtaId ;  /* 0x00000000000579c3 */ /* 0x000f620000008800 */
[----:B------:R-:W-:Y:S01]  /*03c0*/  ISETP.GE.U32.AND P6, PT, R2, 0x20, PT ;  /* 0x000000200200780c */ /* 0x000fe20003fc6070 */
[----:B------:R-:W-:Y:S01]  /*03d0*/  UMOV UR6, 0x1 ;  /* 0x0000000100067882 */ /* 0x000fe20000000000 */
[----:B------:R-:W-:-:S02]  /*03e0*/  SGXT.U32 R75, R75, 0x1 ;  /* 0x000000014b4b781a */ /* 0x000fc40000000000 */
[----:B------:R-:W-:Y:S02]  /*03f0*/  PRMT R80, RZ, 0x7610, R80 ;  /* 0x00007610ff507816 */ /* 0x000fe40000000050 */
[C---:B------:R-:W-:Y:S01]  /*0400*/  LOP3.LUT R61, R75.reuse, 0x8, RZ, 0xfc, !PT ;  /* 0x000000084b3d7812 */ /* 0x040fe200078efcff */
[----:B------:R-:W1:Y:S01]  /*0410*/  LDC.64 R46, c[0x0][0x3a8] ;  /* 0x0000ea00ff2e7b82 */ /* 0x000e620000000a00 */
[C---:B------:R-:W-:Y:S02]  /*0420*/  LOP3.LUT R59, R75.reuse, 0xa, RZ, 0xfc, !PT ;  /* 0x0000000a4b3b7812 */ /* 0x040fe400078efcff */
[----:B------:R-:W-:Y:S01]  /*0430*/  LOP3.LUT R57, R75, 0xc, RZ, 0xfc, !PT ;  /* 0x0000000c4b397812 */ /* 0x000fe200078efcff */
[----:B-12---:R-:W-:-:S04]  /*0440*/  VIADD R0, R11, 0x7f ;  /* 0x0000007f0b007836 */ /* 0x006fc80000000000 */
[----:B------:R-:W-:Y:S01]  /*0450*/  BAR.SYNC.DEFER_BLOCKING 0x0 ;  /* 0x0000000000007b1d */ /* 0x000fe20000010000 */
[----:B------:R-:W-:Y:S02]  /*0460*/  ISETP.NE.AND P3, PT, R10, RZ, PT ;  /* 0x000000ff0a00720c */ /* 0x000fe40003f65270 */
[----:B------:R-:W-:Y:S01]  /*0470*/  SHF.R.S32.HI R3, RZ, 0x1f, R0 ;  /* 0x0000001fff037819 */ /* 0x000fe20000011400 */
[----:B-----5:R-:W-:-:S03]  /*0480*/  ULEA UR14, UR5, UR4, 0x18 ;  /* 0x00000004050e7291 */ /* 0x020fc6000f8ec0ff */
[----:B------:R-:W-:Y:S02]  /*0490*/  LEA.HI R3, R3, R0, RZ, 0x7 ;  /* 0x0000000003037211 */ /* 0x000fe400078f38ff */
[----:B---3--:R-:W-:Y:S01]  /*04a0*/  IABS R12, R7 ;  /* 0x00000007000c7213 */ /* 0x008fe20000000000 */
[----:B------:R-:W-:Y:S01]  /*04b0*/  UIADD3 UR7, UPT, UPT, UR14, 0x3000, URZ ;  /* 0x000030000e077890 */ /* 0x000fe2000fffe0ff */
[----:B------:R-:W-:-:S05]  /*04c0*/  SHF.R.S32.HI R3, RZ, 0x7, R3 ;  /* 0x00000007ff037819 */ /* 0x000fca0000011403 */
[----:B------:R-:W-:-:S05]  /*04d0*/  IMAD.SHL.U32 R6, R3, 0x8, RZ ;  /* 0x0000000803067824 */ /* 0x000fca00078e00ff */
[-C--:B------:R-:W-:Y:S02]  /*04e0*/  IABS R3, R6.reuse ;  /* 0x0000000600037213 */ /* 0x080fe40000000000 */
[----:B------:R-:W-:Y:S02]  /*04f0*/  IABS R13, R6 ;  /* 0x00000006000d7213 */ /* 0x000fe40000000000 */
[----:B------:R-:W1:Y:S08]  /*0500*/  I2F.RP R0, R3 ;  /* 0x0000000300007306 */ /* 0x000e700000209400 */
[----:B-1----:R-:W1:Y:S02]  /*0510*/  MUFU.RCP R0, R0 ;  /* 0x0000000000007308 */ /* 0x002e640000001000 */
[----:B-1----:R-:W-:-:S02]  /*0520*/  VIADD R4, R0, 0xffffffe ;  /* 0x0ffffffe00047836 */ /* 0x002fc40000000000 */
[----:B------:R-:W-:Y:S01]  /*0530*/  IMAD.MOV R0, RZ, RZ, -R13 ;  /* 0x000000ffff007224 */ /* 0x000fe200078e0a0d */
[----:B------:R-:W-:-:S03]  /*0540*/  IABS R13, R10 ;  /* 0x0000000a000d7213 */ /* 0x000fc60000000000 */
[----:B------:R1:W2:Y:S02]  /*0550*/  F2I.FTZ.U32.TRUNC.NTZ R5, R4 ;  /* 0x0000000400057305 */ /* 0x0002a4000021f000 */
[----:B-1----:R-:W-:Y:S02]  /*0560*/  IMAD.MOV.U32 R4, RZ, RZ, RZ ;  /* 0x000000ffff047224 */ /* 0x002fe400078e00ff */
[----:B--2---:R-:W-:-:S04]  /*0570*/  IMAD.MOV R8, RZ, RZ, -R5 ;  /* 0x000000ffff087224 */ /* 0x004fc800078e0a05 */
[----:B------:R-:W-:Y:S02]  /*0580*/  IMAD R9, R8, R3, RZ ;  /* 0x0000000308097224 */ /* 0x000fe400078e02ff */
[----:B------:R-:W-:Y:S02]  /*0590*/  IMAD.MOV.U32 R8, RZ, RZ, R12 ;  /* 0x000000ffff087224 */ /* 0x000fe400078e000c */
[----:B------:R-:W-:-:S06]  /*05a0*/  IMAD.HI.U32 R5, R5, R9, R4 ;  /* 0x0000000905057227 */ /* 0x000fcc00078e0004 */
[----:B------:R-:W-:-:S04]  /*05b0*/  IMAD.HI.U32 R5, R5, R8, RZ ;  /* 0x0000000805057227 */ /* 0x000fc800078e00ff */
[----:B------:R-:W-:-:S05]  /*05c0*/  IMAD R0, R5, R0, R8 ;  /* 0x0000000005007224 */ /* 0x000fca00078e0208 */
[----:B------:R-:W-:-:S13]  /*05d0*/  ISETP.GT.U32.AND P1, PT, R3, R0, PT ;  /* 0x000000000300720c */ /* 0x000fda0003f24070 */
[----:B------:R-:W-:Y:S02]  /*05e0*/  @!P1 IMAD.IADD R0, R0, 0x1, -R3 ;  /* 0x0000000100009824 */ /* 0x000fe400078e0a03 */
[----:B------:R-:W-:Y:S01]  /*05f0*/  @!P1 VIADD R5, R5, 0x1 ;  /* 0x0000000105059836 */ /* 0x000fe20000000000 */
[----:B------:R-:W-:Y:S02]  /*0600*/  ISETP.NE.AND P1, PT, R6, RZ, PT ;  /* 0x000000ff0600720c */ /* 0x000fe40003f25270 */
[----:B------:R-:W-:Y:S02]  /*0610*/  ISETP.GE.U32.AND P0, PT, R0, R3, PT ;  /* 0x000000030000720c */ /* 0x000fe40003f06070 */
[----:B------:R-:W-:-:S04]  /*0620*/  LOP3.LUT R0, R7, R6, RZ, 0x3c, !PT ;  /* 0x0000000607007212 */ /* 0x000fc800078e3cff */
[----:B------:R-:W-:Y:S01]  /*0630*/  ISETP.GE.AND P2, PT, R0, RZ, PT ;  /* 0x000000ff0000720c */ /* 0x000fe20003f46270 */
[----:B------:R-:W-:-:S05]  /*0640*/  VIADD R0, R10, 0x3f ;  /* 0x0000003f0a007836 */ /* 0x000fca0000000000 */
[----:B------:R-:W-:Y:S01]  /*0650*/  SHF.R.S32.HI R3, RZ, 0x1f, R0 ;  /* 0x0000001fff037819 */ /* 0x000fe20000011400 */
[----:B------:R-:W-:-:S03]  /*0660*/  @P0 VIADD R5, R5, 0x1 ;  /* 0x0000000105050836 */ /* 0x000fc60000000000 */
[----:B------:R-:W-:Y:S01]  /*0670*/  LEA.HI R3, R3, R0, RZ, 0x6 ;  /* 0x0000000003037211 */ /* 0x000fe200078f30ff */
[----:B------:R-:W-:-:S04]  /*0680*/  IMAD.MOV.U32 R4, RZ, RZ, R5 ;  /* 0x000000ffff047224 */ /* 0x000fc800078e0005 */
[----:B------:R-:W-:Y:S01]  /*0690*/  @!P2 IMAD.MOV R4, RZ, RZ, -R4 ;  /* 0x000000ffff04a224 */ /* 0x000fe200078e0a04 */
[----:B------:R-:W-:-:S05]  /*06a0*/  @!P1 LOP3.LUT R4, RZ, R6, RZ, 0x33, !PT ;  /* 0x00000006ff049212 */ /* 0x000fca00078e33ff */
[----:B------:R-:W-:Y:S02]  /*06b0*/  IMAD.SHL.U32 R8, R4, 0x8, RZ ;  /* 0x0000000804087824 */ /* 0x000fe400078e00ff */
[----:B------:R-:W-:-:S03]  /*06c0*/  IMAD.MOV R4, RZ, RZ, -R4 ;  /* 0x000000ffff047224 */ /* 0x000fc600078e0a04 */
[----:B------:R-:W-:Y:S01]  /*06d0*/  LEA.HI.SX32 R3, R3, -R8, 0x1a ;  /* 0x8000000803037211 */ /* 0x000fe200078fd2ff */
[----:B------:R-:W-:-:S03]  /*06e0*/  IMAD R12, R6, R4, R7 ;  /* 0x00000004060c7224 */ /* 0x000fc600078e0207 */
[----:B------:R-:W-:Y:S02]  /*06f0*/  VIMNMX R15, PT, PT, R3, 0x8, PT ;  /* 0x00000008030f7848 */ /* 0x000fe40003fe0100 */
[----:B------:R-:W-:Y:S02]  /*0700*/  IABS R7, R12 ;  /* 0x0000000c00077213 */ /* 0x000fe40000000000 */
[-C--:B------:R-:W-:Y:S02]  /*0710*/  IABS R9, R15.reuse ;  /* 0x0000000f00097213 */ /* 0x080fe40000000000 */
[----:B------:R-:W-:Y:S02]  /*0720*/  IABS R6, R15 ;  /* 0x0000000f00067213 */ /* 0x000fe40000000000 */
[----:B------:R-:W1:Y:S08]  /*0730*/  I2F.RP R0, R9 ;  /* 0x0000000900007306 */ /* 0x000e700000209400 */
[----:B-1----:R-:W1:Y:S02]  /*0740*/  MUFU.RCP R0, R0 ;  /* 0x0000000000007308 */ /* 0x002e640000001000 */
[----:B-1----:R-:W-:-:S02]  /*0750*/  VIADD R5, R0, 0xffffffe ;  /* 0x0ffffffe00057836 */ /* 0x002fc40000000000 */
[----:B------:R-:W-:-:S04]  /*0760*/  IMAD.MOV R0, RZ, RZ, -R6 ;  /* 0x000000ffff007224 */ /* 0x000fc800078e0a06 */
[----:B------:R-:W1:Y:S08]  /*0770*/  I2F.RP R6, R13 ;  /* 0x0000000d00067306 */ /* 0x000e700000209400 */
[----:B------:R-:W2:Y:S08]  /*0780*/  F2I.FTZ.U32.TRUNC.NTZ R5, R5 ;  /* 0x0000000500057305 */ /* 0x000eb0000021f000 */
[----:B-1----:R-:W-:Y:S01]  /*0790*/  MUFU.RCP R6, R6 ;  /* 0x0000000600067308 */ /* 0x002fe20000001000 */
[----:B--2---:R-:W-:-:S04]  /*07a0*/  IMAD.MOV R3, RZ, RZ, -R5 ;  /* 0x000000ffff037224 */ /* 0x004fc800078e0a05 */
[----:B------:R-:W-:-:S04]  /*07b0*/  IMAD.MOV.U32 R4, RZ, RZ, R3 ;  /* 0x000000ffff047224 */ /* 0x000fc800078e0003 */
[----:B------:R-:W-:Y:S02]  /*07c0*/  IMAD R3, R4, R9, RZ ;  /* 0x0000000904037224 */ /* 0x000fe400078e02ff */
[----:B------:R-:W-:-:S04]  /*07d0*/  IMAD.MOV.U32 R4, RZ, RZ, RZ ;  /* 0x000000ffff047224 */ /* 0x000fc800078e00ff */
[----:B------:R-:W-:Y:S01]  /*07e0*/  IMAD.HI.U32 R4, R5, R3, R4 ;  /* 0x0000000305047227 */ /* 0x000fe200078e0004 */
[----:B------:R-:W-:-:S05]  /*07f0*/  IABS R3, R11 ;  /* 0x0000000b00037213 */ /* 0x000fca0000000000 */
[----:B------:R-:W-:-:S04]  /*0800*/  IMAD.HI.U32 R4, R4, R7, RZ ;  /* 0x0000000704047227 */ /* 0x000fc800078e00ff */
[----:B------:R-:W-:Y:S02]  /*0810*/  IMAD R0, R4, R0, R7 ;  /* 0x0000000004007224 */ /* 0x000fe400078e0207 */
[----:B------:R-:W1:Y:S03]  /*0820*/  I2F.RP R7, R3 ;  /* 0x0000000300077306 */ /* 0x000e660000209400 */
[----:B------:R-:W-:-:S05]  /*0830*/  ISETP.GT.U32.AND P1, PT, R9, R0, PT ;  /* 0x000000000900720c */ /* 0x000fca0003f24070 */
[----:B-1----:R-:W1:Y:S08]  /*0840*/  MUFU.RCP R7, R7 ;  /* 0x0000000700077308 */ /* 0x002e700000001000 */
[----:B------:R-:W-:Y:S02]  /*0850*/  @!P1 IMAD.IADD R0, R0, 0x1, -R9 ;  /* 0x0000000100009824 */ /* 0x000fe400078e0a09 */
[----:B------:R-:W-:Y:S01]  /*0860*/  @!P1 VIADD R4, R4, 0x1 ;  /* 0x0000000104049836 */ /* 0x000fe20000000000 */
[----:B------:R-:W-:-:S02]  /*0870*/  ISETP.NE.AND P1, PT, R15, RZ, PT ;  /* 0x000000ff0f00720c */ /* 0x000fc40003f25270 */
[----:B------:R-:W-:Y:S02]  /*0880*/  ISETP.GE.U32.AND P0, PT, R0, R9, PT ;  /* 0x000000090000720c */ /* 0x000fe40003f06070 */
[----:B------:R-:W-:-:S04]  /*0890*/  LOP3.LUT R0, R12, R15, RZ, 0x3c, !PT ;  /* 0x0000000f0c007212 */ /* 0x000fc800078e3cff */
[----:B------:R-:W-:-:S07]  /*08a0*/  ISETP.GE.AND P2, PT, R0, RZ, PT ;  /* 0x000000ff0000720c */ /* 0x000fce0003f46270 */
[----:B------:R-:W-:-:S04]  /*08b0*/  @P0 VIADD R4, R4, 0x1 ;  /* 0x0000000104040836 */ /* 0x000fc80000000000 */
[----:B------:R-:W-:Y:S02]  /*08c0*/  IMAD.MOV.U32 R76, RZ, RZ, R4 ;  /* 0x000000ffff4c7224 */ /* 0x000fe400078e0004 */
[----:B------:R-:W-:Y:S02]  /*08d0*/  VIADD R4, R6, 0xffffffe ;  /* 0x0ffffffe06047836 */ /* 0x000fe40000000000 */
[----:B------:R-:W-:Y:S01]  /*08e0*/  @!P2 IMAD.MOV R76, RZ, RZ, -R76 ;  /* 0x000000ffff4ca224 */ /* 0x000fe200078e0a4c */
[----:B------:R-:W-:Y:S01]  /*08f0*/  @!P1 LOP3.LUT R76, RZ, R15, RZ, 0x33, !PT ;  /* 0x0000000fff4c9212 */ /* 0x000fe200078e33ff */
[----:B------:R2:W3:Y:S01]  /*0900*/  F2I.FTZ.U32.TRUNC.NTZ R5, R4 ;  /* 0x0000000400057305 */ /* 0x0004e2000021f000 */
[----:B-1----:R-:W-:-:S03]  /*0910*/  VIADD R6, R7, 0xffffffe ;  /* 0x0ffffffe07067836 */ /* 0x002fc60000000000 */
[----:B------:R-:W-:Y:S02]  /*0920*/  IMAD.MOV R0, RZ, RZ, -R76 ;  /* 0x000000ffff007224 */ /* 0x000fe400078e0a4c */
[----:B------:R-:W-:Y:S02]  /*0930*/  IMAD.SHL.U32 R76, R76, 0x80, RZ ;  /* 0x000000804c4c7824 */ /* 0x000fe400078e00ff */
[----:B------:R-:W-:Y:S01]  /*0940*/  IMAD R0, R15, R0, R12 ;  /* 0x000000000f007224 */ /* 0x000fe200078e020c */
[----:B------:R-:W1:Y:S01]  /*0950*/  F2I.FTZ.U32.TRUNC.NTZ R7, R6 ;  /* 0x0000000600077305 */ /* 0x000e62000021f000 */
[----:B--2---:R-:W-:Y:S02]  /*0960*/  IMAD.MOV.U32 R4, RZ, RZ, RZ ;  /* 0x000000ffff047224 */ /* 0x004fe400078e00ff */
[----:B------:R-:W-:Y:S02]  /*0970*/  IMAD.IADD R9, R8, 0x1, R0 ;  /* 0x0000000108097824 */ /* 0x000fe400078e0200 */
[----:B---3--:R-:W-:-:S02]  /*0980*/  IMAD.MOV R12, RZ, RZ, -R5 ;  /* 0x000000ffff0c7224 */ /* 0x008fc400078e0a05 */
[----:B------:R-:W-:Y:S02]  /*0990*/  IMAD R0, R9, 0x40, R78 ;  /* 0x0000004009007824 */ /* 0x000fe400078e024e */
[----:B------:R-:W-:-:S03]  /*09a0*/  IMAD.MOV.U32 R8, RZ, RZ, R12 ;  /* 0x000000ffff087224 */ /* 0x000fc600078e000c */
[----:B------:R-:W-:Y:S01]  /*09b0*/  IABS R54, R0 ;  /* 0x0000000000367213 */ /* 0x000fe20000000000 */
[----:B------:R-:W-:Y:S02]  /*09c0*/  IMAD R9, R8, R13, RZ ;  /* 0x0000000d08097224 */ /* 0x000fe400078e02ff */
[----:B-1----:R-:W-:Y:S02]  /*09d0*/  IMAD.MOV R8, RZ, RZ, -R7 ;  /* 0x000000ffff087224 */ /* 0x002fe400078e0a07 */
[----:B------:R-:W-:Y:S01]  /*09e0*/  IMAD.HI.U32 R4, R5, R9, R4 ;  /* 0x0000000905047227 */ /* 0x000fe200078e0004 */
[----:B------:R-:W-:-:S03]  /*09f0*/  SHF.R.U32.HI R5, RZ, 0x4, R2 ;  /* 0x00000004ff057819 */ /* 0x000fc60000011602 */
[----:B------:R-:W-:Y:S01]  /*0a00*/  IMAD R9, R8, R3, RZ ;  /* 0x0000000308097224 */ /* 0x000fe200078e02ff */
[----:B------:R-:W-:Y:S01]  /*0a10*/  SGXT.U32 R5, R5, 0x3 ;  /* 0x000000030505781a */ /* 0x000fe20000000000 */
[----:B------:R-:W-:-:S04]  /*0a20*/  IMAD.HI.U32 R4, R4, R54, RZ ;  /* 0x0000003604047227 */ /* 0x000fc800078e00ff */
[----:B------:R-:W-:Y:S01]  /*0a30*/  IMAD.MOV R6, RZ, RZ, -R4 ;  /* 0x000000ffff067224 */ /* 0x000fe200078e0a04 */
[----:B------:R-:W-:-:S03]  /*0a40*/  LOP3.LUT R4, R76, R5, RZ, 0xfc, !PT ;  /* 0x000000054c047212 */ /* 0x000fc600078efcff */
[C---:B------:R-:W-:Y:S01]  /*0a50*/  IMAD R54, R13.reuse, R6, R54 ;  /* 0x000000060d367224 */ /* 0x040fe200078e0236 */
[C---:B------:R-:W-:Y:S01]  /*0a60*/  LOP3.LUT R17, R4.reuse, 0x8, RZ, 0xfc, !PT ;  /* 0x0000000804117812 */ /* 0x040fe200078efcff */
[----:B------:R-:W-:Y:S01]  /*0a70*/  IMAD.MOV.U32 R6, RZ, RZ, RZ ;  /* 0x000000ffff067224 */ /* 0x000fe200078e00ff */
[C---:B------:R-:W-:Y:S02]  /*0a80*/  LOP3.LUT R19, R4.reuse, 0x10, RZ, 0xfc, !PT ;  /* 0x0000001004137812 */ /* 0x040fe400078efcff */
[----:B------:R-:W-:Y:S01]  /*0a90*/  ISETP.GT.U32.AND P0, PT, R13, R54, PT ;  /* 0x000000360d00720c */ /* 0x000fe20003f04070 */
[----:B------:R-:W-:Y:S01]  /*0aa0*/  IMAD.HI.U32 R5, R7, R9, R6 ;  /* 0x0000000907057227 */ /* 0x000fe200078e0006 */
[----:B------:R-:W-:Y:S02]  /*0ab0*/  IABS R12, R17 ;  /* 0x00000011000c7213 */ /* 0x000fe40000000000 */
[----:B------:R-:W-:Y:S02]  /*0ac0*/  IABS R14, R19 ;  /* 0x00000013000e7213 */ /* 0x000fe40000000000 */
[C---:B------:R-:W-:Y:S01]  /*0ad0*/  LOP3.LUT R21, R4.reuse, 0x18, RZ, 0xfc, !PT ;  /* 0x0000001804157812 */ /* 0x040fe200078efcff */
[----:B------:R-:W-:Y:S01]  /*0ae0*/  IMAD.HI.U32 R6, R5, R12, RZ ;  /* 0x0000000c05067227 */ /* 0x000fe200078e00ff */
[----:B------:R-:W-:-:S02]  /*0af0*/  LOP3.LUT R23, R4, 0x20, RZ, 0xfc, !PT ;  /* 0x0000002004177812 */ /* 0x000fc400078efcff */
[----:B------:R-:W-:Y:S01]  /*0b00*/  LOP3.LUT R24, R4, 0x28, RZ, 0xfc, !PT ;  /* 0x0000002804187812 */ /* 0x000fe200078efcff */
[----:B------:R-:W-:Y:S01]  /*0b10*/  IMAD.HI.U32 R7, R5, R14, RZ ;  /* 0x0000000e05077227 */ /* 0x000fe200078e00ff */
[----:B------:R-:W-:Y:S02]  /*0b20*/  IABS R16, R21 ;  /* 0x0000001500107213 */ /* 0x000fe40000000000 */
[----:B------:R-:W-:Y:S01]  /*0b30*/  IABS R18, R23 ;  /* 0x0000001700127213 */ /* 0x000fe20000000000 */
[----:B------:R-:W-:Y:S01]  /*0b40*/  IMAD.MOV R6, RZ, RZ, -R6 ;  /* 0x000000ffff067224 */ /* 0x000fe200078e0a06 */
[----:B------:R-:W-:Y:S01]  /*0b50*/  IABS R20, R24 ;  /* 0x0000001800147213 */ /* 0x000fe20000000000 */
[----:B------:R-:W-:Y:S01]  /*0b60*/  @!P0 IMAD.IADD R54, R54, 0x1, -R13 ;  /* 0x0000000136368824 */ /* 0x000fe200078e0a0d */
[----:B------:R-:W-:Y:S01]  /*0b70*/  ISETP.GE.AND P0, PT, R0, RZ, PT ;  /* 0x000000ff0000720c */ /* 0x000fe20003f06270 */
[----:B------:R-:W-:Y:S01]  /*0b80*/  IMAD.MOV R15, RZ, RZ, -R7 ;  /* 0x000000ffff0f7224 */ /* 0x000fe200078e0a07 */
[C---:B------:R-:W-:Y:S01]  /*0b90*/  LOP3.LUT R25, R4.reuse, 0x40, RZ, 0xfc, !PT ;  /* 0x0000004004197812 */ /* 0x040fe200078efcff */
[----:B------:R-:W-:Y:S01]  /*0ba0*/  IMAD R6, R3, R6, R12 ;  /* 0x0000000603067224 */ /* 0x000fe200078e020c */
[----:B------:R-:W-:Y:S01]  /*0bb0*/  ISETP.GT.U32.AND P1, PT, R13, R54, PT ;  /* 0x000000360d00720c */ /* 0x000fe20003f24070 */
[----:B------:R-:W-:Y:S01]  /*0bc0*/  IMAD R12, R3, R15, R14 ;  /* 0x0000000f030c7224 */ /* 0x000fe200078e020e */
[----:B------:R-:W-:Y:S01]  /*0bd0*/  LOP3.LUT R15, R4, 0x30, RZ, 0xfc, !PT ;  /* 0x00000030040f7812 */ /* 0x000fe200078efcff */
[----:B------:R-:W-:Y:S01]  /*0be0*/  IMAD.HI.U32 R8, R5, R16, RZ ;  /* 0x0000001005087227 */ /* 0x000fe200078e00ff */
[----:B------:R-:W-:-:S02]  /*0bf0*/  ISETP.GT.U32.AND P4, PT, R3, R6, PT ;  /* 0x000000060300720c */ /* 0x000fc40003f84070 */
[----:B------:R-:W-:Y:S01]  /*0c00*/  ISETP.GT.U32.AND P5, PT, R3, R12, PT ;  /* 0x0000000c0300720c */ /* 0x000fe20003fa4070 */
[C---:B------:R-:W-:Y:S01]  /*0c10*/  IMAD.HI.U32 R9, R5.reuse, R18, RZ ;  /* 0x0000001205097227 */ /* 0x040fe200078e00ff */
[----:B------:R-:W-:Y:S02]  /*0c20*/  IABS R22, R25 ;  /* 0x0000001900167213 */ /* 0x000fe40000000000 */
[C---:B------:R-:W-:Y:S01]  /*0c30*/  LOP3.LUT R27, R4.reuse, 0x68, RZ, 0xfc, !PT ;  /* 0x00000068041b7812 */ /* 0x040fe200078efcff */
[----:B------:R-:W-:Y:S01]  /*0c40*/  IMAD.HI.U32 R7, R5, R20, RZ ;  /* 0x0000001405077227 */ /* 0x000fe200078e00ff */
[----:B------:R-:W-:Y:S02]  /*0c50*/  LOP3.LUT R29, R4, 0x70, RZ, 0xfc, !PT ;  /* 0x00000070041d7812 */ /* 0x000fe400078efcff */
[----:B------:R-:W-:Y:S01]  /*0c60*/  IABS R32, R27 ;  /* 0x0000001b00207213 */ /* 0x000fe20000000000 */
[----:B------:R-:W-:Y:S01]  /*0c70*/  IMAD.MOV R8, RZ, RZ, -R8 ;  /* 0x000000ffff087224 */ /* 0x000fe200078e0a08 */
[----:B------:R-:W-:Y:S01]  /*0c80*/  IABS R34, R29 ;  /* 0x0000001d00227213 */ /* 0x000fe20000000000 */
[----:B------:R-:W-:-:S02]  /*0c90*/  IMAD.MOV R9, RZ, RZ, -R9 ;  /* 0x000000ffff097224 */ /* 0x000fc400078e0a09 */
[----:B------:R-:W-:Y:S02]  /*0ca0*/  IMAD.MOV R7, RZ, RZ, -R7 ;  /* 0x000000ffff077224 */ /* 0x000fe400078e0a07 */
[C---:B------:R-:W-:Y:S02]  /*0cb0*/  IMAD R14, R3.reuse, R8, R16 ;  /* 0x00000008030e7224 */ /* 0x040fe400078e0210 */
[C---:B------:R-:W-:Y:S02]  /*0cc0*/  IMAD R16, R3.reuse, R9, R18 ;  /* 0x0000000903107224 */ /* 0x040fe400078e0212 */
[----:B------:R-:W-:Y:S01]  /*0cd0*/  @!P1 IMAD.IADD R54, R54, 0x1, -R13 ;  /* 0x0000000136369824 */ /* 0x000fe200078e0a0d */
[C---:B------:R-:W-:Y:S01]  /*0ce0*/  ISETP.GT.U32.AND P2, PT, R3.reuse, R14, PT ;  /* 0x0000000e0300720c */ /* 0x040fe20003f44070 */
[C---:B------:R-:W-:Y:S01]  /*0cf0*/  IMAD R18, R3.reuse, R7, R20 ;  /* 0x0000000703127224 */ /* 0x040fe200078e0214 */
[----:B------:R-:W-:Y:S01]  /*0d00*/  IABS R7, R15 ;  /* 0x0000000f00077213 */ /* 0x000fe20000000000 */
[----:B------:R-:W-:Y:S01]  /*0d10*/  @!P0 IMAD.MOV R54, RZ, RZ, -R54 ;  /* 0x000000ffff368224 */ /* 0x000fe200078e0a36 */
[----:B------:R-:W-:Y:S01]  /*0d20*/  @!P3 LOP3.LUT R54, RZ, R10, RZ, 0x33, !PT ;  /* 0x0000000aff36b212 */ /* 0x000fe200078e33ff */
[----:B------:R-:W-:Y:S01]  /*0d30*/  @!P5 IMAD.IADD R12, R12, 0x1, -R3 ;  /* 0x000000010c0cd824 */ /* 0x000fe200078e0a03 */
[C---:B------:R-:W-:Y:S01]  /*0d40*/  ISETP.GT.U32.AND P0, PT, R3.reuse, R18, PT ;  /* 0x000000120300720c */ /* 0x040fe20003f04070 */
[----:B------:R-:W-:Y:S01]  /*0d50*/  IMAD.MOV.U32 R10, RZ, RZ, R7 ;  /* 0x000000ffff0a7224 */ /* 0x000fe200078e0007 */
[C---:B------:R-:W-:Y:S01]  /*0d60*/  ISETP.GT.U32.AND P1, PT, R3.reuse, R16, PT ;  /* 0x000000100300720c */ /* 0x040fe20003f24070 */
[----:B------:R-:W-:Y:S01]  /*0d70*/  @!P4 IMAD.IADD R6, R6, 0x1, -R3 ;  /* 0x000000010606c824 */ /* 0x000fe200078e0a03 */
[----:B------:R-:W-:Y:S01]  /*0d80*/  ISETP.GT.U32.AND P5, PT, R3, R12, PT ;  /* 0x0000000c0300720c */ /* 0x000fe20003fa4070 */
[----:B------:R-:W-:Y:S01]  /*0d90*/  IMAD.HI.U32 R7, R5, R10, RZ ;  /* 0x0000000a05077227 */ /* 0x000fe200078e00ff */
[----:B------:R-:W-:-:S02]  /*0da0*/  IABS R20, R4 ;  /* 0x0000000400147213 */ /* 0x000fc40000000000 */
[----:B------:R-:W-:Y:S01]  /*0db0*/  ISETP.GT.U32.AND P4, PT, R3, R6, PT ;  /* 0x000000060300720c */ /* 0x000fe20003f84070 */
[----:B------:R-:W-:Y:S02]  /*0dc0*/  IMAD.MOV R7, RZ, RZ, -R7 ;  /* 0x000000ffff077224 */ /* 0x000fe400078e0a07 */
[----:B------:R-:W-:Y:S01]  /*0dd0*/  @!P2 IMAD.IADD R14, R14, 0x1, -R3 ;  /* 0x000000010e0ea824 */ /* 0x000fe200078e0a03 */
[----:B------:R-:W-:Y:S01]  /*0de0*/  ISETP.GE.AND P2, PT, R17, RZ, PT ;  /* 0x000000ff1100720c */ /* 0x000fe20003f46270 */
[----:B------:R-:W-:Y:S01]  /*0df0*/  IMAD R10, R3, R7, R10 ;  /* 0x00000007030a7224 */ /* 0x000fe200078e020a */
[----:B------:R-:W-:Y:S01]  /*0e00*/  LOP3.LUT R17, R4, 0x48, RZ, 0xfc, !PT ;  /* 0x0000004804117812 */ /* 0x000fe200078efcff */
[----:B------:R-:W-:Y:S01]  /*0e10*/  IMAD.HI.U32 R7, R5, R22, RZ ;  /* 0x0000001605077227 */ /* 0x000fe200078e00ff */
[----:B------:R-:W-:-:S03]  /*0e20*/  ISETP.GT.U32.AND P3, PT, R3, R14, PT ;  /* 0x0000000e0300720c */ /* 0x000fc60003f64070 */
[--C-:B------:R-:W-:Y:S01]  /*0e30*/  @!P5 IMAD.IADD R12, R12, 0x1, -R3.reuse ;  /* 0x000000010c0cd824 */ /* 0x100fe200078e0a03 */
[C---:B------:R-:W-:Y:S01]  /*0e40*/  ISETP.GT.U32.AND P5, PT, R3.reuse, R10, PT ;  /* 0x0000000a0300720c */ /* 0x040fe20003fa4070 */
[----:B------:R-:W-:Y:S02]  /*0e50*/  @!P0 IMAD.IADD R18, R18, 0x1, -R3 ;  /* 0x0000000112128824 */ /* 0x000fe400078e0a03 */
[----:B------:R-:W-:Y:S02]  /*0e60*/  IMAD.MOV R7, RZ, RZ, -R7 ;  /* 0x000000ffff077224 */ /* 0x000fe400078e0a07 */
[--C-:B------:R-:W-:Y:S01]  /*0e70*/  @!P1 IMAD.IADD R16, R16, 0x1, -R3.reuse ;  /* 0x0000000110109824 */ /* 0x100fe200078e0a03 */
[C---:B------:R-:W-:Y:S01]  /*0e80*/  ISETP.GT.U32.AND P1, PT, R3.reuse, R18, PT ;  /* 0x000000120300720c */ /* 0x040fe20003f24070 */
[C---:B------:R-:W-:Y:S02]  /*0e90*/  IMAD R22, R3.reuse, R7, R22 ;  /* 0x0000000703167224 */ /* 0x040fe400078e0216 */
[--C-:B------:R-:W-:Y:S01]  /*0ea0*/  @!P4 IMAD.IADD R6, R6, 0x1, -R3.reuse ;  /* 0x000000010606c824 */ /* 0x100fe200078e0a03 */
[----:B------:R-:W-:Y:S01]  /*0eb0*/  ISETP.GT.U32.AND P0, PT, R3, R16, PT ;  /* 0x000000100300720c */ /* 0x000fe20003f04070 */
[--C-:B------:R-:W-:Y:S01]  /*0ec0*/  @!P3 IMAD.IADD R14, R14, 0x1, -R3.reuse ;  /* 0x000000010e0eb824 */ /* 0x100fe200078e0a03 */
[----:B------:R-:W-:Y:S01]  /*0ed0*/  ISETP.GE.AND P4, PT, R19, RZ, PT ;  /* 0x000000ff1300720c */ /* 0x000fe20003f86270 */
[----:B------:R-:W-:Y:S01]  /*0ee0*/  @!P5 IMAD.IADD R10, R10, 0x1, -R3 ;  /* 0x000000010a0ad824 */ /* 0x000fe200078e0a03 */
[----:B------:R-:W-:Y:S01]  /*0ef0*/  ISETP.GT.U32.AND P5, PT, R3, R22, PT ;  /* 0x000000160300720c */ /* 0x000fe20003fa4070 */
[----:B------:R-:W-:Y:S01]  /*0f00*/  @!P2 IMAD.MOV R6, RZ, RZ, -R6 ;  /* 0x000000ffff06a224 */ /* 0x000fe200078e0a06 */
[----:B------:R-:W-:Y:S01]  /*0f10*/  LOP3.LUT R19, R4, 0x50, RZ, 0xfc, !PT ;  /* 0x0000005004137812 */ /* 0x000fe200078efcff */
[----:B------:R-:W-:Y:S01]  /*0f20*/  IMAD.HI.U32 R7, R5, R20, RZ ;  /* 0x0000001405077227 */ /* 0x000fe200078e00ff */
[----:B------:R-:W-:-:S02]  /*0f30*/  ISETP.GE.AND P3, PT, R21, RZ, PT ;  /* 0x000000ff1500720c */ /* 0x000fc40003f66270 */
[----:B------:R-:W-:Y:S01]  /*0f40*/  IABS R26, R19 ;  /* 0x00000013001a7213 */ /* 0x000fe20000000000 */
[--C-:B------:R-:W-:Y:S01]  /*0f50*/  @!P1 IMAD.IADD R18, R18, 0x1, -R3.reuse ;  /* 0x0000000112129824 */ /* 0x100fe200078e0a03 */
[----:B------:R-:W-:Y:S01]  /*0f60*/  ISETP.GE.AND P1, PT, R24, RZ, PT ;  /* 0x000000ff1800720c */ /* 0x000fe20003f26270 */
[--C-:B------:R-:W-:Y:S01]  /*0f70*/  @!P0 IMAD.IADD R16, R16, 0x1, -R3.reuse ;  /* 0x0000000110108824 */ /* 0x100fe200078e0a03 */
[----:B------:R-:W-:Y:S01]  /*0f80*/  IABS R24, R17 ;  /* 0x0000001100187213 */ /* 0x000fe20000000000 */
[----:B------:R-:W-:Y:S01]  /*0f90*/  IMAD.HI.U32 R9, R5, R26, RZ ;  /* 0x0000001a05097227 */ /* 0x000fe200078e00ff */
[----:B------:R-:W-:Y:S02]  /*0fa0*/  LOP3.LUT R21, R4, 0x58, RZ, 0xfc, !PT ;  /* 0x0000005804157812 */ /* 0x000fe400078efcff */
[----:B------:R-:W-:Y:S01]  /*0fb0*/  ISETP.GE.AND P0, PT, R23, RZ, PT ;  /* 0x000000ff1700720c */ /* 0x000fe20003f06270 */
[----:B------:R-:W-:Y:S01]  /*0fc0*/  @!P5 IMAD.IADD R22, R22, 0x1, -R3 ;  /* 0x000000011616d824 */ /* 0x000fe200078e0a03 */
[----:B------:R-:W-:Y:S01]  /*0fd0*/  ISETP.GT.U32.AND P5, PT, R3, R10, PT ;  /* 0x0000000a0300720c */ /* 0x000fe20003fa4070 */
[----:B------:R-:W-:Y:S01]  /*0fe0*/  IMAD.HI.U32 R8, R5, R24, RZ ;  /* 0x0000001805087227 */ /* 0x000fe200078e00ff */
[----:B------:R-:W-:-:S02]  /*0ff0*/  LOP3.LUT R23, R4, 0x60, RZ, 0xfc, !PT ;  /* 0x0000006004177812 */ /* 0x000fc400078efcff */
[C---:B------:R-:W-:Y:S01]  /*1000*/  ISETP.GT.U32.AND P2, PT, R3.reuse, R22, PT ;  /* 0x000000160300720c */ /* 0x040fe20003f44070 */
[----:B------:R-:W-:Y:S01]  /*1010*/  IMAD.MOV R13, RZ, RZ, -R8 ;  /* 0x000000ffff0d7224 */ /* 0x000fe200078e0a08 */
[----:B------:R-:W-:Y:S01]  /*1020*/  IABS R28, R21 ;  /* 0x00000015001c7213 */ /* 0x000fe20000000000 */
[----:B------:R-:W-:Y:S01]  /*1030*/  IMAD.MOV R9, RZ, RZ, -R9 ;  /* 0x000000ffff097224 */ /* 0x000fe200078e0a09 */
[----:B------:R-:W-:Y:S01]  /*1040*/  IABS R30, R23 ;  /* 0x00000017001e7213 */ /* 0x000fe20000000000 */
[C---:B------:R-:W-:Y:S02]  /*1050*/  IMAD R24, R3.reuse, R13, R24 ;  /* 0x0000000d03187224 */ /* 0x040fe400078e0218 */
[----:B------:R-:W-:Y:S02]  /*1060*/  IMAD.MOV R7, RZ, RZ, -R7 ;  /* 0x000000ffff077224 */ /* 0x000fe400078e0a07 */
[C---:B------:R-:W-:Y:S02]  /*1070*/  IMAD R26, R3.reuse, R9, R26 ;  /* 0x00000009031a7224 */ /* 0x040fe400078e021a */
[----:B------:R-:W-:Y:S01]  /*1080*/  @!P5 IMAD.IADD R10, R10, 0x1, -R3 ;  /* 0x000000010a0ad824 */ /* 0x000fe200078e0a03 */
[C---:B------:R-:W-:Y:S01]  /*1090*/  ISETP.GT.U32.AND P5, PT, R3.reuse, R24, PT ;  /* 0x000000180300720c */ /* 0x040fe20003fa4070 */
[----:B------:R-:W-:-:S02]  /*10a0*/  IMAD R8, R3, R7, R20 ;  /* 0x0000000703087224 */ /* 0x000fc400078e0214 */
[----:B------:R-:W-:-:S04]  /*10b0*/  IMAD.HI.U32 R7, R5, R28, RZ ;  /* 0x0000001c05077227 */ /* 0x000fc800078e00ff */
[----:B------:R-:W-:Y:S01]  /*10c0*/  @!P2 IMAD.IADD R22, R22, 0x1, -R3 ;  /* 0x000000011616a824 */ /* 0x000fe200078e0a03 */
[----:B------:R-:W-:Y:S01]  /*10d0*/  ISETP.GT.U32.AND P2, PT, R3, R26, PT ;  /* 0x0000001a0300720c */ /* 0x000fe20003f44070 */
[----:B------:R-:W-:-:S04]  /*10e0*/  IMAD.HI.U32 R9, R5, R30, RZ ;  /* 0x0000001e05097227 */ /* 0x000fc800078e00ff */
[----:B------:R-:W-:Y:S01]  /*10f0*/  IMAD.MOV R13, RZ, RZ, -R7 ;  /* 0x000000ffff0d7224 */ /* 0x000fe200078e0a07 */
[----:B------:R-:W-:Y:S01]  /*1100*/  LEA.HI R7, R2, R76, RZ, 0x1c ;  /* 0x0000004c02077211 */ /* 0x000fe200078fe0ff */
[----:B------:R-:W-:Y:S02]  /*1110*/  IMAD.MOV R9, RZ, RZ, -R9 ;  /* 0x000000ffff097224 */ /* 0x000fe400078e0a09 */
[C---:B------:R-:W-:Y:S02]  /*1120*/  IMAD R28, R3.reuse, R13, R28 ;  /* 0x0000000d031c7224 */ /* 0x040fe400078e021c */
[C---:B------:R-:W-:Y:S02]  /*1130*/  IMAD R30, R3.reuse, R9, R30 ;  /* 0x00000009031e7224 */ /* 0x040fe400078e021e */
[--C-:B------:R-:W-:Y:S01]  /*1140*/  @!P5 IMAD.IADD R24, R24, 0x1, -R3.reuse ;  /* 0x000000011818d824 */ /* 0x100fe200078e0a03 */
[C---:B------:R-:W-:Y:S01]  /*1150*/  ISETP.GT.U32.AND P5, PT, R3.reuse, R28, PT ;  /* 0x0000001c0300720c */ /* 0x040fe20003fa4070 */
[----:B------:R-:W-:Y:S01]  /*1160*/  @!P2 IMAD.IADD R26, R26, 0x1, -R3 ;  /* 0x000000011a1aa824 */ /* 0x000fe200078e0a03 */
[----:B------:R-:W-:Y:S01]  /*1170*/  ISETP.GT.U32.AND P2, PT, R3, R30, PT ;  /* 0x0000001e0300720c */ /* 0x000fe20003f44070 */
[----:B------:R-:W-:-:S02]  /*1180*/  VIADD R31, R7, 0x78 ;  /* 0x00000078071f7836 */ /* 0x000fc40000000000 */
[----:B------:R-:W-:Y:S02]  /*1190*/  VIADD R13, R7, 0x38 ;  /* 0x00000038070d7836 */ /* 0x000fe40000000000 */
[----:B------:R-:W-:Y:S01]  /*11a0*/  IMAD.HI.U32 R7, R5, R32, RZ ;  /* 0x0000002005077227 */ /* 0x000fe200078e00ff */
[----:B------:R-:W-:Y:S02]  /*11b0*/  IABS R36, R31 ;  /* 0x0000001f00247213 */ /* 0x000fe40000000000 */
[----:B------:R-:W-:Y:S01]  /*11c0*/  IABS R20, R13 ;  /* 0x0000000d00147213 */ /* 0x000fe20000000000 */
[----:B------:R-:W-:Y:S02]  /*11d0*/  IMAD.MOV R7, RZ, RZ, -R7 ;  /* 0x000000ffff077224 */ /* 0x000fe400078e0a07 */
[--C-:B------:R-:W-:Y:S01]  /*11e0*/  @!P5 IMAD.IADD R28, R28, 0x1, -R3.reuse ;  /* 0x000000011c1cd824 */ /* 0x100fe200078e0a03 */
[----:B------:R-:W-:Y:S01]  /*11f0*/  ISETP.GT.U32.AND P5, PT, R3, R8, PT ;  /* 0x000000080300720c */ /* 0x000fe20003fa4070 */
[----:B------:R-:W-:Y:S01]  /*1200*/  @!P2 IMAD.IADD R30, R30, 0x1, -R3 ;  /* 0x000000011e1ea824 */ /* 0x000fe200078e0a03 */
[----:B------:R-:W-:Y:S01]  /*1210*/  ISETP.GE.AND P2, PT, R15, RZ, PT ;  /* 0x000000ff0f00720c */ /* 0x000fe20003f46270 */
[----:B------:R-:W-:-:S02]  /*1220*/  IMAD R32, R3, R7, R32 ;  /* 0x0000000703207224 */ /* 0x000fc400078e0220 */
[----:B------:R-:W-:Y:S01]  /*1230*/  @!P4 IMAD.MOV R12, RZ, RZ, -R12 ;  /* 0x000000ffff0cc224 */ /* 0x000fe200078e0a0c */
[----:B------:R-:W-:Y:S01]  /*1240*/  ISETP.GT.U32.AND P4, PT, R3, R24, PT ;  /* 0x000000180300720c */ /* 0x000fe20003f84070 */
[----:B------:R-:W-:-:S04]  /*1250*/  IMAD.HI.U32 R9, R5, R36, RZ ;  /* 0x0000002405097227 */ /* 0x000fc800078e00ff */
[----:B------:R-:W-:-:S04]  /*1260*/  IMAD.HI.U32 R7, R5, R20, RZ ;  /* 0x0000001405077227 */ /* 0x000fc800078e00ff */
[----:B------:R-:W-:Y:S01]  /*1270*/  @!P5 IMAD.IADD R8, R8, 0x1, -R3 ;  /* 0x000000010808d824 */ /* 0x000fe200078e0a03 */
[C---:B------:R-:W-:Y:S01]  /*1280*/  ISETP.GT.U32.AND P5, PT, R3.reuse, R26, PT ;  /* 0x0000001a0300720c */ /* 0x040fe20003fa4070 */
[----:B------:R-:W-:Y:S02]  /*1290*/  @!P3 IMAD.MOV R14, RZ, RZ, -R14 ;  /* 0x000000ffff0eb224 */ /* 0x000fe400078e0a0e */
[----:B------:R-:W-:Y:S01]  /*12a0*/  @!P1 IMAD.MOV R18, RZ, RZ, -R18 ;  /* 0x000000ffff129224 */ /* 0x000fe200078e0a12 */
[C---:B------:R-:W-:Y:S01]  /*12b0*/  ISETP.GT.U32.AND P1, PT, R3.reuse, R30, PT ;  /* 0x0000001e0300720c */ /* 0x040fe20003f24070 */
[----:B------:R-:W-:Y:S01]  /*12c0*/  @!P2 IMAD.MOV R10, RZ, RZ, -R10 ;  /* 0x000000ffff0aa224 */ /* 0x000fe200078e0a0a */
[C---:B------:R-:W-:Y:S01]  /*12d0*/  ISETP.GT.U32.AND P2, PT, R3.reuse, R32, PT ;  /* 0x000000200300720c */ /* 0x040fe20003f44070 */
[----:B------:R-:W-:Y:S01]  /*12e0*/  IMAD.MOV R9, RZ, RZ, -R9 ;  /* 0x000000ffff097224 */ /* 0x000fe200078e0a09 */
[----:B------:R-:W-:Y:S01]  /*12f0*/  ISETP.GT.U32.AND P3, PT, R3, R8, PT ;  /* 0x000000080300720c */ /* 0x000fe20003f64070 */
[----:B------:R-:W-:-:S04]  /*1300*/  IMAD.HI.U32 R5, R5, R34, RZ ;  /* 0x0000002205057227 */ /* 0x000fc800078e00ff */
[----:B------:R-:W-:Y:S02]  /*1310*/  IMAD.MOV R7, RZ, RZ, -R7 ;  /* 0x000000ffff077224 */ /* 0x000fe400078e0a07 */
[C---:B------:R-:W-:Y:S02]  /*1320*/  IMAD R36, R3.reuse, R9, R36 ;  /* 0x0000000903247224 */ /* 0x040fe400078e0224 */
[----:B------:R-:W-:Y:S01]  /*1330*/  IMAD.MOV R5, RZ, RZ, -R5 ;  /* 0x000000ffff057224 */ /* 0x000fe200078e0a05 */
[----:B------:R-:W1:Y:S01]  /*1340*/  LDS R9, [UR14] ;  /* 0x0000000eff097984 */ /* 0x000e620008000800 */
[C---:B------:R-:W-:Y:S02]  /*1350*/  IMAD R20, R3.reuse, R7, R20 ;  /* 0x0000000703147224 */ /* 0x040fe400078e0214 */
[----:B------:R-:W-:Y:S01]  /*1360*/  @!P0 IMAD.MOV R16, RZ, RZ, -R16 ;  /* 0x000000ffff108224 */ /* 0x000fe200078e0a10 */
[C---:B------:R-:W-:Y:S01]  /*1370*/  ISETP.GT.U32.AND P0, PT, R3.reuse, R28, PT ;  /* 0x0000001c0300720c */ /* 0x040fe20003f04070 */
[----:B------:R-:W-:Y:S01]  /*1380*/  @!P4 IMAD.IADD R24, R24, 0x1, -R3 ;  /* 0x000000011818c824 */ /* 0x000fe200078e0a03 */
[C---:B------:R-:W-:Y:S01]  /*1390*/  ISETP.GT.U32.AND P4, PT, R3.reuse, R36, PT ;  /* 0x000000240300720c */ /* 0x040fe20003f84070 */
[----:B------:R-:W-:-:S02]  /*13a0*/  IMAD R34, R3, R5, R34 ;  /* 0x0000000503227224 */ /* 0x000fc400078e0222 */
[--C-:B------:R-:W-:Y:S01]  /*13b0*/  @!P5 IMAD.IADD R26, R26, 0x1, -R3.reuse ;  /* 0x000000011a1ad824 */ /* 0x100fe200078e0a03 */
[----:B------:R-:W-:Y:S01]  /*13c0*/  BAR.SYNC.DEFER_BLOCKING 0x0 ;  /* 0x0000000000007b1d */ /* 0x000fe20000010000 */
[C---:B------:R-:W-:Y:S01]  /*13d0*/  ISETP.GT.U32.AND P5, PT, R3.reuse, R20, PT ;  /* 0x000000140300720c */ /* 0x040fe20003fa4070 */
[--C-:B------:R-:W-:Y:S01]  /*13e0*/  @!P1 IMAD.IADD R30, R30, 0x1, -R3.reuse ;  /* 0x000000011e1e9824 */ /* 0x100fe200078e0a03 */
[----:B------:R-:W-:Y:S01]  /*13f0*/  ISETP.GT.U32.AND P1, PT, R3, R34, PT ;  /* 0x000000220300720c */ /* 0x000fe20003f24070 */
[--C-:B------:R-:W-:Y:S01]  /*1400*/  @!P2 IMAD.IADD R32, R32, 0x1, -R3.reuse ;  /* 0x000000012020a824 */ /* 0x100fe200078e0a03 */
[----:B------:R-:W-:Y:S01]  /*1410*/  ISETP.GE.AND P2, PT, R25, RZ, PT ;  /* 0x000000ff1900720c */ /* 0x000fe20003f46270 */
[--C-:B------:R-:W-:Y:S01]  /*1420*/  @!P3 IMAD.IADD R8, R8, 0x1, -R3.reuse ;  /* 0x000000010808b824 */ /* 0x100fe200078e0a03 */
[----:B------:R-:W-:Y:S01]  /*1430*/  ISETP.GE.AND P3, PT, R17, RZ, PT ;  /* 0x000000ff1100720c */ /* 0x000fe20003f66270 */
[--C-:B------:R-:W-:Y:S01]  /*1440*/  @!P0 IMAD.IADD R28, R28, 0x1, -R3.reuse ;  /* 0x000000011c1c8824 */ /* 0x100fe200078e0a03 */
[----:B------:R-:W-:Y:S01]  /*1450*/  ISETP.GE.AND P0, PT, R4, RZ, PT ;  /* 0x000000ff0400720c */ /* 0x000fe20003f06270 */
[----:B------:R-:W-:Y:S01]  /*1460*/  @!P4 IMAD.IADD R36, R36, 0x1, -R3 ;  /* 0x000000012424c824 */ /* 0x000fe200078e0a03 */
[----:B------:R-:W-:Y:S01]  /*1470*/  ISETP.GE.AND P4, PT, R19, RZ, PT ;  /* 0x000000ff1300720c */ /* 0x000fe20003f86270 */
[----:B------:R-:W-:-:S02]  /*1480*/  IMAD.SHL.U32 R4, R82, 0x200000, RZ ;  /* 0x0020000052047824 */ /* 0x000fc400078e00ff */
[--C-:B------:R-:W-:Y:S01]  /*1490*/  @!P5 IMAD.IADD R20, R20, 0x1, -R3.reuse ;  /* 0x000000011414d824 */ /* 0x100fe200078e0a03 */
[----:B------:R-:W-:Y:S01]  /*14a0*/  ISETP.GE.AND P5, PT, R21, RZ, PT ;  /* 0x000000ff1500720c */ /* 0x000fe20003fa6270 */
[----:B------:R-:W-:Y:S01]  /*14b0*/  @!P1 IMAD.IADD R34, R34, 0x1, -R3 ;  /* 0x0000000122229824 */ /* 0x000fe200078e0a03 */
[C---:B------:R-:W-:Y:S01]  /*14c0*/  ISETP.GT.U32.AND P1, PT, R3.reuse, R32, PT ;  /* 0x000000200300720c */ /* 0x040fe20003f24070 */
[----:B------:R-:W-:Y:S01]  /*14d0*/  @!P2 IMAD.MOV R22, RZ, RZ, -R22 ;  /* 0x000000ffff16a224 */ /* 0x000fe200078e0a16 */
[C---:B------:R-:W-:Y:S01]  /*14e0*/  ISETP.GT.U32.AND P2, PT, R3.reuse, R36, PT ;  /* 0x000000240300720c */ /* 0x040fe20003f44070 */
[----:B------:R-:W-:Y:S01]  /*14f0*/  @!P3 IMAD.MOV R24, RZ, RZ, -R24 ;  /* 0x000000ffff18b224 */ /* 0x000fe200078e0a18 */
[C---:B------:R-:W-:Y:S01]  /*1500*/  ISETP.GT.U32.AND P3, PT, R3.reuse, R20, PT ;  /* 0x000000140300720c */ /* 0x040fe20003f64070 */
[----:B------:R-:W-:Y:S01]  /*1510*/  @!P0 IMAD.MOV R8, RZ, RZ, -R8 ;  /* 0x000000ffff088224 */ /* 0x000fe200078e0a08 */
[----:B------:R-:W-:Y:S01]  /*1520*/  LOP3.LUT R4, R4, 0x600000, RZ, 0xc0, !PT ;  /* 0x0060000004047812 */ /* 0x000fe200078ec0ff */
[----:B------:R-:W-:Y:S01]  /*1530*/  @!P4 IMAD.MOV R26, RZ, RZ, -R26 ;  /* 0x000000ffff1ac224 */ /* 0x000fe200078e0a1a */
[----:B------:R-:W-:-:S02]  /*1540*/  ISETP.GT.U32.AND P4, PT, R3, R34, PT ;  /* 0x000000220300720c */ /* 0x000fc40003f84070 */
[----:B------:R-:W-:Y:S01]  /*1550*/  R2UR UR12, R4 ;  /* 0x00000000040c72ca */ /* 0x000fe200000e0000 */
[----:B------:R-:W-:Y:S01]  /*1560*/  @!P5 IMAD.MOV R28, RZ, RZ, -R28 ;  /* 0x000000ffff1cd224 */ /* 0x000fe200078e0a1c */
[----:B------:R-:W2:Y:S01]  /*1570*/  LDC.64 R4, c[0x0][0x3a0] ;  /* 0x0000e800ff047b82 */ /* 0x000ea20000000a00 */
[--C-:B------:R-:W-:Y:S01]  /*1580*/  @!P1 IMAD.IADD R32, R32, 0x1, -R3.reuse ;  /* 0x0000000120209824 */ /* 0x100fe200078e0a03 */
[----:B------:R-:W-:Y:S01]  /*1590*/  ISETP.GE.AND P5, PT, R23, RZ, PT ;  /* 0x000000ff1700720c */ /* 0x000fe20003fa6270 */
[--C-:B------:R-:W-:Y:S01]  /*15a0*/  @!P2 IMAD.IADD R36, R36, 0x1, -R3.reuse ;  /* 0x000000012424a824 */ /* 0x100fe200078e0a03 */
[----:B------:R-:W-:Y:S01]  /*15b0*/  ISETP.GE.AND P1, PT, R27, RZ, PT ;  /* 0x000000ff1b00720c */ /* 0x000fe20003f26270 */
[--C-:B------:R-:W-:Y:S01]  /*15c0*/  @!P3 IMAD.IADD R20, R20, 0x1, -R3.reuse ;  /* 0x000000011414b824 */ /* 0x100fe200078e0a03 */
[----:B------:R-:W-:Y:S02]  /*15d0*/  ISETP.GE.AND P0, PT, R13, RZ, PT ;  /* 0x000000ff0d00720c */ /* 0x000fe40003f06270 */
[----:B------:R-:W-:Y:S01]  /*15e0*/  ISETP.GE.AND P2, PT, R29, RZ, PT ;  /* 0x000000ff1d00720c */ /* 0x000fe20003f46270 */
[----:B------:R-:W-:Y:S01]  /*15f0*/  @!P4 IMAD.IADD R34, R34, 0x1, -R3 ;  /* 0x000000012222c824 */ /* 0x000fe200078e0a03 */
[----:B------:R-:W-:-:S02]  /*1600*/  ISETP.GE.AND P3, PT, R31, RZ, PT ;  /* 0x000000ff1f00720c */ /* 0x000fc40003f66270 */
[----:B-1----:R-:W-:Y:S01]  /*1610*/  R2UR UR15, R9 ;  /* 0x00000000090f72ca */ /* 0x002fe200000e0000 */
[----:B------:R-:W-:Y:S01]  /*1620*/  IMAD R9, R75, R46, RZ ;  /* 0x0000002e4b097224 */ /* 0x000fe200078e02ff */
[----:B------:R-:W-:Y:S01]  /*1630*/  ISETP.NE.AND P4, PT, R11, RZ, PT ;  /* 0x000000ff0b00720c */ /* 0x000fe20003f85270 */
[----:B------:R-:W-:Y:S01]  /*1640*/  @!P5 IMAD.MOV R30, RZ, RZ, -R30 ;  /* 0x000000ffff1ed224 */ /* 0x000fe200078e0a1e */
[----:B------:R-:W-:Y:S01]  /*1650*/  LOP3.LUT R11, RZ, R11, RZ, 0x33, !PT ;  /* 0x0000000bff0b7212 */ /* 0x000fe200078e33ff */
[----:B------:R-:W-:Y:S02]  /*1660*/  @!P1 IMAD.MOV R32, RZ, RZ, -R32 ;  /* 0x000000ffff209224 */ /* 0x000fe400078e0a20 */
[----:B------:R-:W-:Y:S01]  /*1670*/  @!P0 IMAD.MOV R20, RZ, RZ, -R20 ;  /* 0x000000ffff148224 */ /* 0x000fe200078e0a14 */
[C---:B------:R-:W-:Y:S01]  /*1680*/  SEL R23, R11.reuse, R8, !P4 ;  /* 0x000000080b177207 */ /* 0x040fe20006000000 */
[----:B------:R-:W-:Y:S01]  /*1690*/  @!P2 IMAD.MOV R34, RZ, RZ, -R34 ;  /* 0x000000ffff22a224 */ /* 0x000fe200078e0a22 */
[C---:B------:R-:W-:Y:S01]  /*16a0*/  SEL R27, R11.reuse, R6, !P4 ;  /* 0x000000060b1b7207 */ /* 0x040fe20006000000 */
[----:B------:R-:W-:Y:S01]  /*16b0*/  @!P3 IMAD.MOV R36, RZ, RZ, -R36 ;  /* 0x000000ffff24b224 */ /* 0x000fe200078e0a24 */
[C---:B------:R-:W-:Y:S01]  /*16c0*/  SEL R31, R11.reuse, R12, !P4 ;  /* 0x0000000c0b1f7207 */ /* 0x040fe20006000000 */
[----:B------:R-:W-:Y:S01]  /*16d0*/  IMAD R15, R46, 0x2, R9 ;  /* 0x000000022e0f7824 */ /* 0x000fe200078e0209 */
[C---:B------:R-:W-:Y:S01]  /*16e0*/  SEL R35, R11.reuse, R14, !P4 ;  /* 0x0000000e0b237207 */ /* 0x040fe20006000000 */
[----:B--2---:R-:W-:Y:S01]  /*16f0*/  IMAD R54, R54, R5, RZ ;  /* 0x0000000536367224 */ /* 0x004fe200078e02ff */
[C---:B------:R-:W-:Y:S01]  /*1700*/  SEL R16, R11.reuse, R16, !P4 ;  /* 0x000000100b107207 */ /* 0x040fe20006000000 */
[----:B------:R-:W-:Y:S01]  /*1710*/  VIADD R52, R4, 0xf ;  /* 0x0000000f04347836 */ /* 0x000fe20000000000 */
[C---:B------:R-:W-:Y:S01]  /*1720*/  SEL R18, R11.reuse, R18, !P4 ;  /* 0x000000120b127207 */ /* 0x040fe20006000000 */
[----:B------:R-:W-:Y:S01]  /*1730*/  IMAD R17, R46, 0x2, R15 ;  /* 0x000000022e117824 */ /* 0x000fe200078e020f */
[----:B------:R-:W-:-:S02]  /*1740*/  SEL R38, R11, R10, !P4 ;  /* 0x0000000a0b267207 */ /* 0x000fc40006000000 */
[C---:B------:R-:W-:Y:S02]  /*1750*/  SEL R39, R11.reuse, R20, !P4 ;  /* 0x000000140b277207 */ /* 0x040fe40006000000 */
[C---:B------:R-:W-:Y:S02]  /*1760*/  SEL R40, R11.reuse, R22, !P4 ;  /* 0x000000160b287207 */ /* 0x040fe40006000000 */
[C---:B------:R-:W-:Y:S02]  /*1770*/  SEL R24, R11.reuse, R24, !P4 ;  /* 0x000000180b187207 */ /* 0x040fe40006000000 */
[C---:B------:R-:W-:Y:S02]  /*1780*/  SEL R41, R11.reuse, R26, !P4 ;  /* 0x0000001a0b297207 */ /* 0x040fe40006000000 */
[C---:B------:R-:W-:Y:S02]  /*1790*/  SEL R21, R11.reuse, R28, !P4 ;  /* 0x0000001c0b157207 */ /* 0x040fe40006000000 */
[----:B------:R-:W-:-:S02]  /*17a0*/  SEL R25, R11, R30, !P4 ;  /* 0x0000001e0b197207 */ /* 0x000fc40006000000 */
[C---:B------:R-:W-:Y:S02]  /*17b0*/  SEL R29, R11.reuse, R32, !P4 ;  /* 0x000000200b1d7207 */ /* 0x040fe40006000000 */
[C---:B------:R-:W-:Y:S02]  /*17c0*/  SEL R33, R11.reuse, R34, !P4 ;  /* 0x000000220b217207 */ /* 0x040fe40006000000 */
[----:B------:R-:W-:Y:S02]  /*17d0*/  SEL R37, R11, R36, !P4 ;  /* 0x000000240b257207 */ /* 0x000fe40006000000 */
[----:B------:R-:W-:Y:S01]  /*17e0*/  LOP3.LUT P0, RZ, R2, 0x7f, RZ, 0xc0, !PT ;  /* 0x0000007f02ff7812 */ /* 0x000fe2000780c0ff */
[----:B----4-:R-:W-:-:S12]  /*17f0*/  @P6 BRA `(.L_x_5) ;  /* 0x0000000000186947 */ /* 0x010fd80003800000 */
[----:B------:R-:W-:Y:S01]  /*1800*/  ELECT P1, URZ, PT ;  /* 0x0000000000ff782f */ /* 0x000fe20003820000 */
[----:B------:R-:W-:Y:S01]  /*1810*/  IMAD.MOV.U32 R3, RZ, RZ, 0x1 ;  /* 0x00000001ff037424 */ /* 0x000fe200078e00ff */
[----:B------:R-:W-:Y:S01]  /*1820*/  UMOV UR4, 0x40 ;  /* 0x0000004000047882 */ /* 0x000fe20000000000 */
[----:B------:R-:W-:Y:S01]  /*1830*/  UVIRTCOUNT.DEALLOC.SMPOOL 0x80 ;  /* 0x000000800000784c */ /* 0x000fe20000000000 */
[----:B------:R-:W-:-:S09]  /*1840*/  ULEA UR4, UR5, UR4, 0x18 ;  /* 0x0000000405047291 */ /* 0x000fd2000f8ec0ff */
[----:B------:R1:W-:Y:S03]  /*1850*/  @P1 STS.U8 [UR4], R3 ;  /* 0x00000003ff001988 */ /* 0x0003e60008000004 */
.L_x_5:
[----:B------:R-:W-:Y:S01]  /*1860*/  UIADD3 UR12, UPT, UPT, UR15, UR12, URZ ;  /* 0x0000000c0f0c7290 */ /* 0x000fe2000fffe0ff */
[----:B------:R-:W-:Y:S01]  /*1870*/  IMAD.SHL.U32 R64, R54, 0x2, RZ ;  /* 0x0000000236407824 */ /* 0x000fe200078e00ff */
[----:B------:R-:W-:Y:S01]  /*1880*/  VOTEU.ALL UP0, P0 ;  /* 0x0000000000ff7886 */ /* 0x000fe20000000000 */
[----:B------:R-:W-:Y:S01]  /*1890*/  UMOV UR13, UR7 ;  /* 0x00000007000d7c82 */ /* 0x000fe20008000000 */
[----:B------:R-:W-:Y:S01]  /*18a0*/  VOTEU.ALL UP1, P0 ;  /* 0x0000000000ff7886 */ /* 0x000fe20000020000 */
[----:B------:R-:W-:Y:S01]  /*18b0*/  IMAD R19, R46, 0x2, R17 ;  /* 0x000000022e137824 */ /* 0x000fe200078e0211 */
[----:B------:R-:W-:Y:S01]  /*18c0*/  ISETP.GT.AND P1, PT, R52, 0xf, PT ;  /* 0x0000000f3400780c */ /* 0x000fe20003f24270 */
[----:B------:R-:W-:-:S04]  /*18d0*/  @!UP0 UIADD3 UR4, UPT, UPT, -UR6, 0x100000, URZ ;  /* 0x0010000006048890 */ /* 0x000fc8000fffe1ff */
[----:B------:R-:W-:Y:S02]  /*18e0*/  @!UP0 USHF.L.U32 UR5, UR4, 0xb, URZ ;  /* 0x0000000b04058899 */ /* 0x000fe400080006ff */
[----:B------:R-:W-:Y:S01]  /*18f0*/  @!UP0 USHF.L.U32 UR4, UR4, 0x1, URZ ;  /* 0x0000000104048899 */ /* 0x000fe200080006ff */
[----:B------:R-:W-:Y:S01]  /*1900*/  STTM.16dp32bit_t0_t15.x64 tmem[UR12], RZ ;  /* 0x000000ff000079ed */ /* 0x000fe20008b0000c */
[----:B------:R-:W-:Y:S01]  /*1910*/  STTM.16dp32bit_t16_t31.x64 tmem[UR12+0x40], RZ ;  /* 0x000040ff000079ed */ /* 0x000fe20008b2000c */
[----:B------:R-:W2:Y:S02]  /*1920*/  FENCE.VIEW.ASYNC.T ;  /* 0x00000000000073c6 */ /* 0x000ea40000000200 */
[----:B--2---:R-:W-:Y:S01]  /*1930*/  BAR.SYNC.DEFER_BLOCKING 0x0 ;  /* 0x0000000000007b1d */ /* 0x004fe20000010000 */
[----:B------:R-:W-:Y:S01]  /*1940*/  IADD3 R48, P4, PT, R64, UR8, RZ ;  /* 0x0000000840307c10 */ /* 0x000fe2000ff9e0ff */
[----:B------:R-:W-:Y:S01]  /*1950*/  IMAD R58, R46, 0x2, R19 ;  /* 0x000000022e3a7824 */ /* 0x000fe200078e0213 */
[----:B------:R-:W-:-:S02]  /*1960*/  ISETP.LT.AND P3, PT, R61, R4, P1 ;  /* 0x000000043d00720c */ /* 0x000fc40000f61270 */
[----:B------:R-:W-:Y:S01]  /*1970*/  LEA.HI.X.SX32 R14, R54, UR9, 0x1, P4 ;  /* 0x00000009360e7c11 */ /* 0x000fe2000a0f0eff */
[----:B-1----:R-:W-:Y:S01]  /*1980*/  IMAD R3, R46, 0x2, R58 ;  /* 0x000000022e037824 */ /* 0x002fe200078e023a */
[C---:B------:R-:W-:Y:S02]  /*1990*/  LEA R6, P4, R58.reuse, R48, 0x1 ;  /* 0x000000303a067211 */ /* 0x040fe400078808ff */
[----:B------:R-:W-:Y:S02]  /*19a0*/  ISETP.LT.AND P2, PT, R59, R4, P1 ;  /* 0x000000043b00720c */ /* 0x000fe40000f41270 */
[----:B------:R-:W-:Y:S01]  /*19b0*/  LEA.HI.X.SX32 R7, R58, R14, 0x1, P4 ;  /* 0x0000000e3a077211 */ /* 0x000fe200020f0eff */
[----:B------:R-:W1:Y:S02]  /*19c0*/  FENCE.VIEW.ASYNC.S ;  /* 0x00000000000073c6 */ /* 0x000e640000000000 */
[----:B-1----:R1:W2:Y:S02]  /*19d0*/  @!UP1 SYNCS.EXCH.64 URZ, [UR13], UR4 ;  /* 0x000000040dff95b2 */ /* 0x0022a40008000100 */
[----:B--2---:R-:W-:Y:S01]  /*19e0*/  BAR.SYNC.DEFER_BLOCKING 0x0 ;  /* 0x0000000000007b1d */ /* 0x004fe20000010000 */
[----:B------:R-:W-:Y:S01]  /*19f0*/  IMAD R56, R46, 0x2, R3 ;  /* 0x000000022e387824 */ /* 0x000fe200078e0203 */
[----:B------:R-:W-:-:S04]  /*1a00*/  PRMT R72, RZ, 0x7610, R72 ;  /* 0x00007610ff487816 */ /* 0x000fc80000000048 */
[CC--:B------:R-:W-:Y:S02]  /*1a10*/  LEA R12, P5, R56.reuse, R48.reuse, 0x1 ;  /* 0x00000030380c7211 */ /* 0x0c0fe400078a08ff */
[----:B------:R-:W-:Y:S02]  /*1a20*/  LEA R10, P4, R3, R48, 0x1 ;  /* 0x00000030030a7211 */ /* 0x000fe400078808ff */
[----:B------:R-:W-:Y:S01]  /*1a30*/  LEA.HI.X.SX32 R13, R56, R14, 0x1, P5 ;  /* 0x0000000e380d7211 */ /* 0x000fe200028f0eff */
[----:B-1----:R-:W1:Y:S01]  /*1a40*/  LDCU UR4, c[0x0][0x3b0] ;  /* 0x00007600ff0477ac */ /* 0x002e620008000800 */
[----:B------:R2:W3:Y:S01]  /*1a50*/  @P3 LDG.E.U16 R80, desc[UR16][R6.64] ;  /* 0x0000001006503981 */ /* 0x0004e2000c1e1500 */
[----:B------:R-:W-:Y:S02]  /*1a60*/  ISETP.LT.AND P3, PT, R57, R4, P1 ;  /* 0x000000043900720c */ /* 0x000fe40000f61270 */
[----:B------:R-:W-:Y:S02]  /*1a70*/  PRMT R66, RZ, 0x7610, R66 ;  /* 0x00007610ff427816 */ /* 0x000fe40000000042 */
[----:B------:R-:W-:-:S02]  /*1a80*/  LEA.HI.X.SX32 R11, R3, R14, 0x1, P4 ;  /* 0x0000000e030b7211 */ /* 0x000fc400020f0eff */
[-C--:B------:R-:W-:Y:S02]  /*1a90*/  LEA R8, P4, R15, R48.reuse, 0x1 ;  /* 0x000000300f087211 */ /* 0x080fe400078808ff */
[----:B------:R-:W-:Y:S01]  /*1aa0*/  LOP3.LUT R50, R2, 0xf, RZ, 0xc0, !PT ;  /* 0x0000000f02327812 */ /* 0x000fe200078ec0ff */
[----:B------:R4:W5:Y:S04]  /*1ab0*/  @P2 LDG.E.U16 R66, desc[UR16][R10.64] ;  /* 0x000000100a422981 */ /* 0x000968000c1e1500 */
[----:B------:R0:W5:Y:S01]  /*1ac0*/  @P3 LDG.E.U16 R72, desc[UR16][R12.64] ;  /* 0x000000100c483981 */ /* 0x000162000c1e1500 */
[C---:B--2---:R-:W-:Y:S01]  /*1ad0*/  LEA R6, P3, R9.reuse, R48, 0x1 ;  /* 0x0000003009067211 */ /* 0x044fe200078608ff */
[----:B------:R-:W-:Y:S02]  /*1ae0*/  IMAD R60, R46, 0x2, R56 ;  /* 0x000000022e3c7824 */ /* 0x000fe400078e0238 */
[----:B------:R-:W-:Y:S01]  /*1af0*/  IMAD R5, R50, R47, RZ ;  /* 0x0000002f32057224 */ /* 0x000fe200078e02ff */
[----:B------:R-:W-:-:S02]  /*1b00*/  LEA.HI.X.SX32 R7, R9, R14, 0x1, P3 ;  /* 0x0000000e09077211 */ /* 0x000fc400018f0eff */
[----:B------:R-:W-:Y:S02]  /*1b10*/  LEA.HI.X.SX32 R9, R15, R14, 0x1, P4 ;  /* 0x0000000e0f097211 */ /* 0x000fe400020f0eff */
[----:B----4-:R-:W-:-:S04]  /*1b20*/  LEA R10, P4, R17, R48, 0x1 ;  /* 0x00000030110a7211 */ /* 0x010fc800078808ff */
[----:B------:R-:W-:Y:S02]  /*1b30*/  LEA.HI.X.SX32 R11, R17, R14, 0x1, P4 ;  /* 0x0000000e110b7211 */ /* 0x000fe400020f0eff */
[----:B0-----:R-:W-:Y:S01]  /*1b40*/  LEA R12, P4, R19, R48, 0x1 ;  /* 0x00000030130c7211 */ /* 0x001fe200078808ff */
[----:B-1----:R-:W-:Y:S01]  /*1b50*/  IMAD R15, R23, UR4, RZ ;  /* 0x00000004170f7c24 */ /* 0x002fe2000f8e02ff */
[----:B------:R-:W-:Y:S02]  /*1b60*/  LEA R44, P2, R5, UR10, 0x1 ;  /* 0x0000000a052c7c11 */ /* 0x000fe4000f8408ff */
[----:B------:R-:W-:Y:S01]  /*1b70*/  LEA.HI.X.SX32 R13, R19, R14, 0x1, P4 ;  /* 0x0000000e130d7211 */ /* 0x000fe200020f0eff */
[----:B------:R-:W-:Y:S01]  /*1b80*/  IMAD R20, R27, UR4, RZ ;  /* 0x000000041b147c24 */ /* 0x000fe2000f8e02ff */
[----:B------:R-:W-:Y:S01]  /*1b90*/  LEA R48, P4, R60, R48, 0x1 ;  /* 0x000000303c307211 */ /* 0x000fe200078808ff */
[----:B------:R-:W-:Y:S01]  /*1ba0*/  IMAD R22, R31, UR4, RZ ;  /* 0x000000041f167c24 */ /* 0x000fe2000f8e02ff */
[----:B------:R-:W-:Y:S01]  /*1bb0*/  LEA.HI.X.SX32 R5, R5, UR11, 0x1, P2 ;  /* 0x0000000b05057c11 */ /* 0x000fe200090f0eff */
[----:B------:R-:W-:Y:S01]  /*1bc0*/  IMAD R26, R16, UR4, RZ ;  /* 0x00000004101a7c24 */ /* 0x000fe2000f8e02ff */
[----:B------:R-:W-:Y:S01]  /*1bd0*/  LEA.HI.X.SX32 R49, R60, R14, 0x1, P4 ;  /* 0x0000000e3c317211 */ /* 0x000fe200020f0eff */
[----:B------:R-:W-:Y:S01]  /*1be0*/  IMAD R23, R35, UR4, RZ ;  /* 0x0000000423177c24 */ /* 0x000fe2000f8e02ff */
[----:B------:R-:W-:-:S02]  /*1bf0*/  LEA R14, P4, R15, R44, 0x1 ;  /* 0x0000002c0f0e7211 */ /* 0x000fc400078808ff */
[-C--:B------:R-:W-:Y:S01]  /*1c00*/  LEA R16, P5, R20, R44.reuse, 0x1 ;  /* 0x0000002c14107211 */ /* 0x080fe200078a08ff */
[----:B------:R-:W-:Y:S01]  /*1c10*/  IMAD R27, R18, UR4, RZ ;  /* 0x00000004121b7c24 */ /* 0x000fe2000f8e02ff */
[-C--:B------:R-:W-:Y:S02]  /*1c20*/  LEA.HI.X.SX32 R15, R15, R5.reuse, 0x1, P4 ;  /* 0x000000050f0f7211 */ /* 0x080fe400020f0eff */
[-C--:B------:R-:W-:Y:S02]  /*1c30*/  LEA R18, P4, R22, R44.reuse, 0x1 ;  /* 0x0000002c16127211 */ /* 0x080fe400078808ff */
[-C--:B------:R-:W-:Y:S02]  /*1c40*/  LEA.HI.X.SX32 R17, R20, R5.reuse, 0x1, P5 ;  /* 0x0000000514117211 */ /* 0x080fe400028f0eff */
[-C--:B------:R-:W-:Y:S01]  /*1c50*/  LEA R20, P5, R23, R44.reuse, 0x1 ;  /* 0x0000002c17147211 */ /* 0x080fe200078a08ff */
[----:B------:R-:W-:Y:S01]  /*1c60*/  IMAD R31, R39, UR4, RZ ;  /* 0x00000004271f7c24 */ /* 0x000fe2000f8e02ff */
[-C--:B------:R-:W-:Y:S01]  /*1c70*/  LEA.HI.X.SX32 R19, R22, R5.reuse, 0x1, P4 ;  /* 0x0000000516137211 */ /* 0x080fe200020f0eff */
[----:B------:R-:W-:Y:S01]  /*1c80*/  IMAD R39, R21, UR4, RZ ;  /* 0x0000000415277c24 */ /* 0x000fe2000f8e02ff */
        /* <DEDUP_REMOVED lines=8> */
[----:B------:R-:W-:Y:S01]  /*1d10*/  LEA R26, P4, R30, R44, 0x1 ;  /* 0x0000002c1e1a7211 */ /* 0x000fe200078808ff */
[----:B------:R-:W-:Y:S01]  /*1d20*/  IMAD R34, R40, UR4, RZ ;  /* 0x0000000428227c24 */ /* 0x000fe2000f8e02ff */
[----:B------:R-:W-:-:S02]  /*1d30*/  LEA.HI.X.SX32 R25, R27, R5, 0x1, P5 ;  /* 0x000000051b197211 */ /* 0x000fc400028f0eff */
[-C--:B------:R-:W-:Y:S01]  /*1d40*/  LEA R28, P5, R31, R44.reuse, 0x1 ;  /* 0x0000002c1f1c7211 */ /* 0x080fe200078a08ff */
[----:B------:R-:W-:Y:S01]  /*1d50*/  IMAD R43, R29, UR4, RZ ;  /* 0x000000041d2b7c24 */ /* 0x000fe2000f8e02ff */
[-C--:B------:R-:W-:Y:S02]  /*1d60*/  LEA.HI.X.SX32 R27, R30, R5.reuse, 0x1, P4 ;  /* 0x000000051e1b7211 */ /* 0x080fe400020f0eff */
[-C--:B------:R-:W-:Y:S02]  /*1d70*/  LEA R30, P4, R34, R44.reuse, 0x1 ;  /* 0x0000002c221e7211 */ /* 0x080fe400078808ff */
[----:B------:R-:W-:Y:S02]  /*1d80*/  LEA.HI.X.SX32 R29, R31, R5, 0x1, P5 ;  /* 0x000000051f1d7211 */ /* 0x000fe400028f0eff */
[----:B------:R-:W-:Y:S01]  /*1d90*/  LEA R32, P5, R35, R44, 0x1 ;  /* 0x0000002c23207211 */ /* 0x000fe200078a08ff */
[----:B------:R-:W-:Y:S01]  /*1da0*/  IMAD R45, R33, UR4, RZ ;  /* 0x00000004212d7c24 */ /* 0x000fe2000f8e02ff */
[----:B------:R-:W-:-:S02]  /*1db0*/  LOP3.LUT R55, R75, 0xe, RZ, 0xfc, !PT ;  /* 0x0000000e4b377812 */ /* 0x000fc400078efcff */
[-C--:B------:R-:W-:Y:S02]  /*1dc0*/  LEA.HI.X.SX32 R31, R34, R5.reuse, 0x1, P4 ;  /* 0x00000005221f7211 */ /* 0x080fe400020f0eff */
[-C--:B------:R-:W-:Y:S02]  /*1dd0*/  LEA R34, P4, R38, R44.reuse, 0x1 ;  /* 0x0000002c26227211 */ /* 0x080fe400078808ff */
[----:B------:R-:W-:Y:S02]  /*1de0*/  LEA.HI.X.SX32 R33, R35, R5, 0x1, P5 ;  /* 0x0000000523217211 */ /* 0x000fe400028f0eff */
[----:B------:R-:W-:Y:S01]  /*1df0*/  LEA R36, P5, R39, R44, 0x1 ;  /* 0x0000002c27247211 */ /* 0x000fe200078a08ff */
[----:B------:R-:W-:Y:S01]  /*1e00*/  IMAD R51, R37, UR4, RZ ;  /* 0x0000000425337c24 */ /* 0x000fe2000f8e02ff */
[-C--:B------:R-:W-:Y:S02]  /*1e10*/  ISETP.LT.AND P2, PT, R55, R4.reuse, P1 ;  /* 0x000000043700720c */ /* 0x080fe40000f41270 */
[----:B------:R-:W-:-:S02]  /*1e20*/  ISETP.LT.AND P3, PT, R75, R4, P1 ;  /* 0x000000044b00720c */ /* 0x000fc40000f61270 */
[-C--:B------:R-:W-:Y:S02]  /*1e30*/  LEA.HI.X.SX32 R35, R38, R5.reuse, 0x1, P4 ;  /* 0x0000000526237211 */ /* 0x080fe400020f0eff */
[-C--:B------:R-:W-:Y:S02]  /*1e40*/  LEA R38, P4, R41, R44.reuse, 0x1 ;  /* 0x0000002c29267211 */ /* 0x080fe400078808ff */
[-C--:B------:R-:W-:Y:S02]  /*1e50*/  LEA.HI.X.SX32 R37, R39, R5.reuse, 0x1, P5 ;  /* 0x0000000527257211 */ /* 0x080fe400028f0eff */
[-C--:B------:R-:W-:Y:S02]  /*1e60*/  LEA R40, P5, R43, R44.reuse, 0x1 ;  /* 0x0000002c2b287211 */ /* 0x080fe400078a08ff */
[----:B------:R-:W-:Y:S02]  /*1e70*/  LEA.HI.X.SX32 R39, R41, R5, 0x1, P4 ;  /* 0x0000000529277211 */ /* 0x000fe400020f0eff */
[----:B------:R-:W-:-:S02]  /*1e80*/  LEA R42, P4, R45, R44, 0x1 ;  /* 0x0000002c2d2a7211 */ /* 0x000fc400078808ff */
[-C--:B------:R-:W-:Y:S02]  /*1e90*/  LEA.HI.X.SX32 R41, R43, R5.reuse, 0x1, P5 ;  /* 0x000000052b297211 */ /* 0x080fe400028f0eff */
[----:B------:R-:W-:Y:S02]  /*1ea0*/  PRMT R86, RZ, 0x7610, R86 ;  /* 0x00007610ff567816 */ /* 0x000fe40000000056 */
[----:B------:R-:W-:Y:S02]  /*1eb0*/  PRMT R62, RZ, 0x7610, R62 ;  /* 0x00007610ff3e7816 */ /* 0x000fe4000000003e */
[----:B------:R-:W-:Y:S02]  /*1ec0*/  LEA R44, P5, R51, R44, 0x1 ;  /* 0x0000002c332c7211 */ /* 0x000fe400078a08ff */
[----:B------:R-:W-:Y:S01]  /*1ed0*/  LEA.HI.X.SX32 R43, R45, R5, 0x1, P4 ;  /* 0x000000052d2b7211 */ /* 0x000fe200020f0eff */
[----:B------:R-:W2:Y:S01]  /*1ee0*/  @P3 LDG.E.U16 R86, desc[UR16][R6.64] ;  /* 0x0000001006563981 */ /* 0x000ea2000c1e1500 */
[----:B------:R-:W-:-:S02]  /*1ef0*/  LOP3.LUT R53, R75, 0x2, RZ, 0xfc, !PT ;  /* 0x000000024b357812 */ /* 0x000fc400078efcff */
[----:B------:R-:W-:Y:S01]  /*1f00*/  LEA.HI.X.SX32 R45, R51, R5, 0x1, P5 ;  /* 0x00000005332d7211 */ /* 0x000fe200028f0eff */
[----:B------:R0:W4:Y:S01]  /*1f10*/  @P2 LDG.E.U16 R62, desc[UR16][R48.64] ;  /* 0x00000010303e2981 */ /* 0x000122000c1e1500 */
[----:B------:R-:W-:Y:S02]  /*1f20*/  LOP3.LUT R51, R75, 0x4, RZ, 0xfc, !PT ;  /* 0x000000044b337812 */ /* 0x000fe400078efcff */
[-C--:B------:R-:W-:Y:S02]  /*1f30*/  ISETP.LT.AND P4, PT, R53, R4.reuse, P1 ;  /* 0x000000043500720c */ /* 0x080fe40000f81270 */
[----:B------:R-:W-:Y:S02]  /*1f40*/  ISETP.LT.AND P2, PT, R51, R4, P1 ;  /* 0x000000043300720c */ /* 0x000fe40000f41270 */
[----:B0-----:R-:W-:-:S04]  /*1f50*/  LOP3.LUT R49, R75, 0x6, RZ, 0xfc, !PT ;  /* 0x000000064b317812 */ /* 0x001fc800078efcff */
[-C--:B------:R-:W-:Y:S02]  /*1f60*/  ISETP.LT.AND P3, PT, R49, R4.reuse, P1 ;  /* 0x000000043100720c */ /* 0x080fe40000f61270 */
[----:B------:R-:W-:Y:S02]  /*1f70*/  ISETP.LT.AND P1, PT, R50, R4, P1 ;  /* 0x000000043200720c */ /* 0x000fe40000f21270 */
[----:B------:R-:W-:Y:S02]  /*1f80*/  PRMT R88, RZ, 0x7610, R88 ;  /* 0x00007610ff587816 */ /* 0x000fe40000000058 */
[----:B------:R-:W-:Y:S02]  /*1f90*/  PRMT R74, RZ, 0x7610, R74 ;  /* 0x00007610ff4a7816 */ /* 0x000fe4000000004a */
[----:B------:R-:W-:Y:S02]  /*1fa0*/  PRMT R63, RZ, 0x7610, R63 ;  /* 0x00007610ff3f7816 */ /* 0x000fe4000000003f */
[----:B------:R-:W-:Y:S01]  /*1fb0*/  PRMT R65, RZ, 0x7610, R65 ;  /* 0x00007610ff417816 */ /* 0x000fe20000000041 */
[----:B------:R-:W4:Y:S01]  /*1fc0*/  @P4 LDG.E.U16 R88, desc[UR16][R8.64] ;  /* 0x0000001008584981 */ /* 0x000f22000c1e1500 */
[----:B------:R-:W-:-:S02]  /*1fd0*/  PRMT R67, RZ, 0x7610, R67 ;  /* 0x00007610ff437816 */ /* 0x000fc40000000043 */
[----:B------:R-:W-:Y:S01]  /*1fe0*/  PRMT R69, RZ, 0x7610, R69 ;  /* 0x00007610ff457816 */ /* 0x000fe20000000045 */
[----:B------:R-:W4:Y:S01]  /*1ff0*/  @P2 LDG.E.U16 R74, desc[UR16][R10.64] ;  /* 0x000000100a4a2981 */ /* 0x000f22000c1e1500 */
[----:B------:R-:W-:Y:S02]  /*2000*/  PRMT R71, RZ, 0x7610, R71 ;  /* 0x00007610ff477816 */ /* 0x000fe40000000047 */
[----:B------:R-:W-:Y:S01]  /*2010*/  PRMT R73, RZ, 0x7610, R73 ;  /* 0x00007610ff497816 */ /* 0x000fe20000000049 */
[----:B------:R-:W4:Y:S01]  /*2020*/  @P3 LDG.E.U16 R63, desc[UR16][R12.64] ;  /* 0x000000100c3f3981 */ /* 0x000f22000c1e1500 */
        /* <DEDUP_REMOVED lines=15> */
[----:B------:R-:W-:-:S03]  /*2120*/  PRMT R70, RZ, 0x7610, R70 ;  /* 0x00007610ff467816 */ /* 0x000fc60000000046 */
[----:B------:R-:W4:Y:S04]  /*2130*/  @P1 LDG.E.U16 R77, desc[UR16][R24.64] ;  /* 0x00000010184d1981 */ /* 0x000f28000c1e1500 */
        /* <DEDUP_REMOVED lines=9> */
[----:B------:R-:W4:Y:S01]  /*21d0*/  @P1 LDG.E.U16 R70, desc[UR16][R44.64] ;  /* 0x000000102c461981 */ /* 0x000f22000c1e1500 */
[----:B------:R-:W-:Y:S01]  /*21e0*/  SHF.R.S32.HI R48, RZ, 0x6, R2 ;  /* 0x00000006ff307819 */ /* 0x000fe20000011402 */
[----:B------:R-:W-:-:S04]  /*21f0*/  @!UP0 UIADD3 UR4, UPT, UPT, -UR6, 0x100000, URZ ;  /* 0x0010000006048890 */ /* 0x000fc8000fffe1ff */
[----:B------:R-:W-:Y:S02]  /*2200*/  @!UP0 USHF.L.U32 UR5, UR4, 0xb, URZ ;  /* 0x0000000b04058899 */ /* 0x000fe400080006ff */
[----:B------:R-:W-:Y:S01]  /*2210*/  @!UP0 USHF.L.U32 UR4, UR4, 0x1, URZ ;  /* 0x0000000104048899 */ /* 0x000fe200080006ff */
[----:B------:R-:W-:Y:S01]  /*2220*/  IMAD.SHL.U32 R5, R78, 0x2, RZ ;  /* 0x000000024e057824 */ /* 0x000fe200078e00ff */
[----:B------:R-:W-:Y:S02]  /*2230*/  SGXT R48, R48, 0x1 ;  /* 0x000000013030781a */ /* 0x000fe40000000200 */
[----:B------:R-:W-:Y:S01]  /*2240*/  SHF.R.S32.HI R78, RZ, 0x1f, R54 ;  /* 0x0000001fff4e7819 */ /* 0x000fe20000011436 */
[----:B------:R-:W-:Y:S01]  /*2250*/  VOTEU.ALL UP0, P0 ;  /* 0x0000000000ff7886 */ /* 0x000fe20000000000 */
[----:B------:R-:W-:Y:S02]  /*2260*/  LOP3.LUT R48, R5, 0x90, R48, 0x78, !PT ;  /* 0x0000009005307812 */ /* 0x000fe400078e7830 */
[----:B------:R-:W-:-:S02]  /*2270*/  SHF.L.U64.HI R78, R54, 0x1, R78 ;  /* 0x00000001364e7819 */ /* 0x000fc4000001024e */
[----:B------:R-:W-:Y:S02]  /*2280*/  SHF.R.S32.HI R54, RZ, 0x1f, R58 ;  /* 0x0000001fff367819 */ /* 0x000fe4000001143a */
[----:B------:R-:W-:Y:S01]  /*2290*/  LEA R84, P2, R58, R64, 0x1 ;  /* 0x000000403a547211 */ /* 0x000fe200078408ff */
[----:B------:R0:W1:Y:S01]  /*22a0*/  @!UP0 SYNCS.EXCH.64 URZ, [UR14+0x3008], UR4 ;  /* 0x003008040eff85b2 */ /* 0x0000620008000100 */
[----:B------:R-:W-:Y:S02]  /*22b0*/  LOP3.LUT R5, R48, 0x20, RZ, 0x3c, !PT ;  /* 0x0000002030057812 */ /* 0x000fe400078e3cff */
[----:B------:R-:W-:Y:S02]  /*22c0*/  LEA.HI.X R58, R58, R78, R54, 0x1, P2 ;  /* 0x0000004e3a3a7211 */ /* 0x000fe400010f0c36 */
[----:B------:R-:W-:Y:S02]  /*22d0*/  SHF.R.S32.HI R54, RZ, 0x1f, R3 ;  /* 0x0000001fff367819 */ /* 0x000fe40000011403 */
[----:B------:R-:W-:-:S02]  /*22e0*/  ISETP.NE.U32.AND P1, PT, R82, RZ, PT ;  /* 0x000000ff5200720c */ /* 0x000fc40003f25070 */
[----:B------:R-:W-:Y:S02]  /*22f0*/  SHF.R.S32.HI R82, RZ, 0x1f, R56 ;  /* 0x0000001fff527819 */ /* 0x000fe40000011438 */
[----:B------:R-:W-:Y:S01]  /*2300*/  ISETP.LT.OR P3, PT, R52, 0x10, P1 ;  /* 0x000000103400780c */ /* 0x000fe20000f61670 */
[----:B------:R-:W-:Y:S01]  /*2310*/  UMOV UR6, URZ ;  /* 0x000000ff00067c82 */ /* 0x000fe20008000000 */
[----:B------:R-:W-:Y:S01]  /*2320*/  IMAD.SHL.U32 R47, R47, 0x10, RZ ;  /* 0x000000102f2f7824 */ /* 0x000fe200078e00ff */
[----:B---3--:R3:W-:Y:S02]  /*2330*/  STS.U16 [R48+UR14+0x2400], R80 ;  /* 0x0024005030007988 */ /* 0x0087e4000800040e */
[----:B---3--:R-:W-:-:S04]  /*2340*/  LEA R80, P2, R3, R64, 0x1 ;  /* 0x0000004003507211 */ /* 0x008fc800078408ff */
[----:B------:R-:W-:Y:S02]  /*2350*/  LEA.HI.X R54, R3, R78, R54, 0x1, P2 ;  /* 0x0000004e03367211 */ /* 0x000fe400010f0c36 */
[----:B------:R-:W-:Y:S01]  /*2360*/  LOP3.LUT R3, R48, 0x40, RZ, 0x3c, !PT ;  /* 0x0000004030037812 */ /* 0x000fe200078e3cff */
[----:B--2---:R-:W-:Y:S04]  /*2370*/  STS.U16 [R48+UR14+0x2000], R86 ;  /* 0x0020005630007988 */ /* 0x004fe8000800040e */
[----:B-----5:R2:W-:Y:S02]  /*2380*/  STS.U16 [R5+UR14+0x2500], R66 ;  /* 0x0025004205007988 */ /* 0x0205e4000800040e */
[----:B--2---:R-:W-:-:S04]  /*2390*/  LEA R66, P2, R56, R64, 0x1 ;  /* 0x0000004038427211 */ /* 0x004fc800078408ff */
[----:B------:R-:W-:Y:S02]  /*23a0*/  LEA.HI.X R56, R56, R78, R82, 0x1, P2 ;  /* 0x0000004e38387211 */ /* 0x000fe400010f0c52 */
[----:B------:R-:W-:Y:S02]  /*23b0*/  LEA R82, P2, R60, R64, 0x1 ;  /* 0x000000403c527211 */ /* 0x000fe400078408ff */
[----:B------:R-:W-:-:S04]  /*23c0*/  SHF.R.S32.HI R64, RZ, 0x1f, R60 ;  /* 0x0000001fff407819 */ /* 0x000fc8000001143c */
[----:B------:R-:W-:Y:S02]  /*23d0*/  LEA.HI.X R60, R60, R78, R64, 0x1, P2 ;  /* 0x0000004e3c3c7211 */ /* 0x000fe400010f0c40 */
[----:B------:R-:W-:Y:S01]  /*23e0*/  LOP3.LUT R78, R48, 0x60, RZ, 0x3c, !PT ;  /* 0x00000060304e7812 */ /* 0x000fe200078e3cff */
[----:B----4-:R-:W-:Y:S01]  /*23f0*/  STS.U16 [R5+UR14+0x2100], R88 ;  /* 0x0021005805007988 */ /* 0x010fe2000800040e */
[----:B------:R-:W-:-:S03]  /*2400*/  SHF.R.S32.HI R64, RZ, 0x1f, R52 ;  /* 0x0000001fff407819 */ /* 0x000fc60000011434 */
[----:B------:R-:W-:Y:S04]  /*2410*/  STS.U16 [R3+UR14+0x2600], R72 ;  /* 0x0026004803007988 */ /* 0x000fe8000800040e */
[----:B------:R-:W-:Y:S01]  /*2420*/  STS.U16 [R3+UR14+0x2200], R74 ;  /* 0x0022004a03007988 */ /* 0x000fe2000800040e */
[----:B------:R-:W-:-:S03]  /*2430*/  LEA.HI R64, R64, R52, RZ, 0x4 ;  /* 0x0000003440407211 */ /* 0x000fc600078f20ff */
[----:B------:R2:W-:Y:S04]  /*2440*/  STS.U16 [R78+UR14+0x2700], R62 ;  /* 0x0027003e4e007988 */ /* 0x0005e8000800040e */
[----:B------:R3:W-:Y:S04]  /*2450*/  STS.U16 [R78+UR14+0x2300], R63 ;  /* 0x0023003f4e007988 */ /* 0x0007e8000800040e */
[----:B------:R4:W-:Y:S04]  /*2460*/  STS.U16 [R48+UR14], R65 ;  /* 0x0000004130007988 */ /* 0x0009e8000800040e */
[----:B------:R-:W-:Y:S04]  /*2470*/  STS.U16 [R48+UR14+0x100], R67 ;  /* 0x0001004330007988 */ /* 0x000fe8000800040e */
        /* <DEDUP_REMOVED lines=12> */
[----:B------:R5:W-:Y:S04]  /*2540*/  STS.U16 [R48+UR14+0xe00], R68 ;  /* 0x000e004430007988 */ /* 0x000be8000800040e */
[----:B------:R0:W-:Y:S01]  /*2550*/  STS.U16 [R48+UR14+0xf00], R70 ;  /* 0x000f004630007988 */ /* 0x0001e2000800040e */
[----:B-1----:R1:W-:Y:S06]  /*2560*/  MEMBAR.ALL.CTA ;  /* 0x0000000000007992 */ /* 0x0023ec0000008000 */
[----:B-1----:R-:W1:Y:S01]  /*2570*/  FENCE.VIEW.ASYNC.S ;  /* 0x00000000000073c6 */ /* 0x002e620000000000 */
[----:B--2---:R-:W-:-:S04]  /*2580*/  SHF.R.S32.HI R62, RZ, 0x4, R64 ;  /* 0x00000004ff3e7819 */ /* 0x004fc80000011440 */
[----:B------:R-:W-:Y:S01]  /*2590*/  VIMNMX R62, PT, PT, R62, 0x1, !PT ;  /* 0x000000013e3e7848 */ /* 0x000fe20007fe0100 */
[----:B-1----:R-:W-:Y:S04]  /*25a0*/  BAR.SYNC.DEFER_BLOCKING 0x0 ;  /* 0x0000000000007b1d */ /* 0x002fe80000010000 */
[----:B------:R-:W-:Y:S01]  /*25b0*/  VIADD R72, R62, 0xffffffff ;  /* 0xffffffff3e487836 */ /* 0x000fe20000000000 */
[----:B------:R-:W-:Y:S02]  /*25c0*/  IADD3 R62, P5, PT, R84, UR8, RZ ;  /* 0x00000008543e7c10 */ /* 0x000fe4000ffbe0ff */
[----:B------:R-:W-:Y:S02]  /*25d0*/  IADD3 R64, P4, PT, R80, UR8, RZ ;  /* 0x0000000850407c10 */ /* 0x000fe4000ff9e0ff */
[----:B---3--:R-:W-:-:S02]  /*25e0*/  IADD3.X R63, PT, PT, R58, UR9, RZ, P5, !PT ;  /* 0x000000093a3f7c10 */ /* 0x008fc4000affe4ff */
[----:B----4-:R-:W-:Y:S02]  /*25f0*/  IADD3.X R65, PT, PT, R54, UR9, RZ, P4, !PT ;  /* 0x0000000936417c10 */ /* 0x010fe4000a7fe4ff */
[----:B------:R-:W-:Y:S02]  /*2600*/  IADD3 R66, P5, PT, R66, UR8, RZ ;  /* 0x0000000842427c10 */ /* 0x000fe4000ffbe0ff */
[----:B-----5:R-:W-:Y:S02]  /*2610*/  IADD3 R68, P4, PT, R82, UR8, RZ ;  /* 0x0000000852447c10 */ /* 0x020fe4000ff9e0ff */
[----:B------:R-:W-:Y:S02]  /*2620*/  IADD3.X R67, PT, PT, R56, UR9, RZ, P5, !PT ;  /* 0x0000000938437c10 */ /* 0x000fe4000affe4ff */
[----:B------:R-:W-:Y:S01]  /*2630*/  IADD3.X R69, PT, PT, R60, UR9, RZ, P4, !PT ;  /* 0x000000093c457c10 */ /* 0x000fe2000a7fe4ff */
[----:B------:R-:W-:Y:S01]  /*2640*/  IMAD.SHL.U32 R71, R46, 0x10, RZ ;  /* 0x000000102e477824 */ /* 0x000fe200078e00ff */
[----:B------:R-:W-:Y:S01]  /*2650*/  ISETP.NE.U32.AND P2, PT, R72, RZ, PT ;  /* 0x000000ff4800720c */ /* 0x000fe20003f45070 */
[----:B0-----:R-:W-:-:S12]  /*2660*/  @P3 BRA `(.L_x_6) ;  /* 0x00000000003c3947 */ /* 0x001fd80003800000 */
[----:B------:R-:W-:Y:S02]  /*2670*/  UIADD3 UR4, UPT, UPT, UR14, 0x2000, URZ ;  /* 0x000020000e047890 */ /* 0x000fe4000fffe0ff */
[----:B------:R-:W-:Y:S02]  /*2680*/  USHF.R.U32.HI UR10, URZ, 0x4, UR14 ;  /* 0x00000004ff0a7899 */ /* 0x000fe4000801160e */
[----:B------:R-:W-:Y:S02]  /*2690*/  USHF.R.U32.HI UR4, URZ, 0x4, UR4 ;  /* 0x00000004ff047899 */ /* 0x000fe40008011604 */
[----:B------:R-:W-:Y:S02]  /*26a0*/  USGXT.U32 UR10, UR10, 0xe ;  /* 0x0000000e0a0a789a */ /* 0x000fe40008000000 */
[----:B------:R-:W-:Y:S01]  /*26b0*/  USGXT.U32 UR8, UR4, 0xe ;  /* 0x0000000e0408789a */ /* 0x000fe20008000000 */
[----:B------:R-:W-:Y:S02]  /*26c0*/  UMOV UR5, URZ ;  /* 0x000000ff00057c82 */ /* 0x000fe40008000000 */
[----:B------:R-:W-:Y:S01]  /*26d0*/  UMOV UR4, UR7 ;  /* 0x0000000700047c82 */ /* 0x000fe20008000000 */
[----:B------:R-:W-:Y:S01]  /*26e0*/  UMOV UR18, 0x0 ;  /* 0x0000000000127882 */ /* 0x000fe20000000000 */
[----:B------:R-:W-:Y:S01]  /*26f0*/  UMOV UR19, 0x4208010 ;  /* 0x0420801000137882 */ /* 0x000fe20000000000 */
[----:B------:R-:W-:Y:S01]  /*2700*/  UMOV UR11, 0xc0004010 ;  /* 0xc0004010000b7882 */ /* 0x000fe20000000000 */
[----:B------:R-:W-:Y:S01]  /*2710*/  UMOV UR9, 0x40004040 ;  /* 0x4000404000097882 */ /* 0x000fe20000000000 */
[----:B------:R-:W-:Y:S01]  /*2720*/  UMOV UR4, UR4 ;  /* 0x0000000400047c82 */ /* 0x000fe20008000000 */
[----:B------:R0:W-:Y:S01]  /*2730*/  UTCHMMA gdesc[UR8], gdesc[UR10], tmem[UR15], tmem[UR18], idesc[UR19], !UPT ;  /* 0x00ff120a080075ea */ /* 0x0001e2000f80000f */
[----:B------:R0:W-:Y:S01]  /*2740*/  UTCBAR [UR4], URZ ;  /* 0x000000ff040073e9 */ /* 0x0001e200080000ff */
[----:B------:R-:W-:-:S02]  /*2750*/  NOP ;  /* 0x0000000000007918 */ /* 0x000fc40000000000 */
.L_x_6:
[----:B------:R-:W-:Y:S05]  /*2760*/  @!P2 BRA `(.L_x_7) ;  /* 0x00000008004ca947 */ /* 0x000fea0003800000 */
[----:B0-----:R-:W-:Y:S01]  /*2770*/  UIADD3 UR4, UPT, UPT, UR14, 0x2800, URZ ;  /* 0x000028000e047890 */ /* 0x001fe2000fffe0ff */
[----:B------:R-:W-:Y:S01]  /*2780*/  VIADD R4, R4, 0xfffffff0 ;  /* 0xfffffff004047836 */ /* 0x000fe20000000000 */
[----:B------:R-:W-:Y:S01]  /*2790*/  UIADD3 UR5, UPT, UPT, UR14, 0x1000, URZ ;  /* 0x000010000e057890 */ /* 0x000fe2000fffe0ff */
[----:B------:R-:W-:Y:S01]  /*27a0*/  IMAD.MOV.U32 R46, RZ, RZ, R72 ;  /* 0x000000ffff2e7224 */ /* 0x000fe200078e0048 */
[----:B------:R-:W-:Y:S02]  /*27b0*/  USHF.R.U32.HI UR4, URZ, 0x4, UR4 ;  /* 0x00000004ff047899 */ /* 0x000fe40008011604 */
[----:B------:R-:W-:Y:S02]  /*27c0*/  USHF.R.U32.HI UR5, URZ, 0x4, UR5 ;  /* 0x00000004ff057899 */ /* 0x000fe40008011605 */
[----:B------:R-:W-:Y:S02]  /*27d0*/  USGXT.U32 UR8, UR4, 0xe ;  /* 0x0000000e0408789a */ /* 0x000fe40008000000 */
[----:B------:R-:W-:Y:S01]  /*27e0*/  USGXT.U32 UR10, UR5, 0xe ;  /* 0x0000000e050a789a */ /* 0x000fe20008000000 */
[----:B------:R-:W-:-:S02]  /*27f0*/  UMOV UR4, URZ ;  /* 0x000000ff00047c82 */ /* 0x000fc40008000000 */
[----:B------:R-:W-:-:S09]  /*2800*/  UMOV UR5, 0x1 ;  /* 0x0000000100057882 */ /* 0x000fd20000000000 */
.L_x_10:
[----:B------:R-:W-:Y:S01]  /*2810*/  USHF.L.U32 UR6, UR6, 0x1f, URZ ;  /* 0x0000001f06067899 */ /* 0x000fe200080006ff */
[----:B------:R-:W-:Y:S01]  /*2820*/  IMAD.WIDE R64, R71, 0x2, R64 ;  /* 0x0000000247407825 */ /* 0x000fe200078e0240 */
[-C--:B------:R-:W-:Y:S02]  /*2830*/  ISETP.GE.AND P2, PT, R75, R4.reuse, PT ;  /* 0x000000044b00720c */ /* 0x080fe40003f46270 */
[-C--:B------:R-:W-:Y:S01]  /*2840*/  ISETP.GE.AND P3, PT, R53, R4.reuse, PT ;  /* 0x000000043500720c */ /* 0x080fe20003f66270 */
[----:B------:R-:W-:Y:S01]  /*2850*/  IMAD.WIDE R62, R71, 0x2, R62 ;  /* 0x00000002473e7825 */ /* 0x000fe200078e023e */
[-C--:B------:R-:W-:Y:S02]  /*2860*/  ISETP.GE.AND P4, PT, R61, R4.reuse, PT ;  /* 0x000000043d00720c */ /* 0x080fe40003f86270 */
[----:B0-----:R-:W-:Y:S01]  /*2870*/  PRMT R73, RZ, 0x7610, R73 ;  /* 0x00007610ff497816 */ /* 0x001fe20000000049 */
[----:B------:R-:W-:Y:S01]  /*2880*/  IMAD.U32 R56, RZ, RZ, UR6 ;  /* 0x00000006ff387e24 */ /* 0x000fe2000f8e00ff */
[----:B------:R-:W-:Y:S01]  /*2890*/  PRMT R54, RZ, 0x7610, R54 ;  /* 0x00007610ff367816 */ /* 0x000fe20000000036 */
[C---:B------:R-:W-:Y:S01]  /*28a0*/  IMAD.WIDE R8, R71.reuse, 0x2, R8 ;  /* 0x0000000247087825 */ /* 0x040fe200078e0208 */
[----:B------:R-:W-:Y:S01]  /*28b0*/  PRMT R79, RZ, 0x7610, R79 ;  /* 0x00007610ff4f7816 */ /* 0x000fe2000000004f */
[----:B------:R-:W0:Y:S01]  /*28c0*/  SYNCS.PHASECHK.TRANS64.TRYWAIT P6, [UR13], R56 ;  /* 0x00000038ff0075a7 */ /* 0x000e2200080c110d */
[----:B------:R-:W-:Y:S01]  /*28d0*/  PRMT R58, RZ, 0x7610, R58 ;  /* 0x00007610ff3a7816 */ /* 0x000fe2000000003a */
[----:B------:R-:W-:Y:S01]  /*28e0*/  IMAD.WIDE R6, R71, 0x2, R6 ;  /* 0x0000000247067825 */ /* 0x000fe200078e0206 */
[----:B------:R-:W-:Y:S01]  /*28f0*/  ISETP.GE.AND P5, PT, R59, R4, PT ;  /* 0x000000043b00720c */ /* 0x000fe20003fa6270 */
[----:B0-----:R-:W-:-:S12]  /*2900*/  @!P6 BRA `(.L_x_8) ;  /* 0x00000028006ce947 */ /* 0x001fd80003800000 */
.L_x_16:
[----:B------:R-:W2:Y:S04]  /*2910*/  @!P2 LDG.E.U16 R73, desc[UR16][R6.64] ;  /* 0x000000100649a981 */ /* 0x000ea8000c1e1500 */
[----:B------:R-:W3:Y:S04]  /*2920*/  @!P4 LDG.E.U16 R79, desc[UR16][R62.64] ;  /* 0x000000103e4fc981 */ /* 0x000ee8000c1e1500 */
[----:B------:R-:W4:Y:S04]  /*2930*/  @!P3 LDG.E.U16 R54, desc[UR16][R8.64] ;  /* 0x000000100836b981 */ /* 0x000f28000c1e1500 */
[----:B------:R-:W5:Y:S01]  /*2940*/  @!P5 LDG.E.U16 R58, desc[UR16][R64.64] ;  /* 0x00000010403ad981 */ /* 0x000f62000c1e1500 */
[----:B------:R-:W-:Y:S01]  /*2950*/  ISETP.GE.AND P2, PT, R51, R4, PT ;  /* 0x000000043300720c */ /* 0x000fe20003f46270 */
[----:B------:R-:W-:Y:S01]  /*2960*/  IMAD.WIDE R10, R71, 0x2, R10 ;  /* 0x00000002470a7825 */ /* 0x000fe200078e020a */
[----:B------:R-:W-:-:S02]  /*2970*/  PRMT R56, RZ, 0x7610, R56 ;  /* 0x00007610ff387816 */ /* 0x000fc40000000038 */
[-C--:B------:R-:W-:Y:S02]  /*2980*/  ISETP.GE.AND P3, PT, R49, R4.reuse, PT ;  /* 0x000000043100720c */ /* 0x080fe40003f66270 */
[----:B------:R-:W-:-:S07]  /*2990*/  ISETP.GE.AND P4, PT, R57, R4, PT ;  /* 0x000000043900720c */ /* 0x000fce0003f86270 */
[----:B------:R-:W5:Y:S01]  /*29a0*/  @!P2 LDG.E.U16 R56, desc[UR16][R10.64] ;  /* 0x000000100a38a981 */ /* 0x000f62000c1e1500 */
[----:B------:R-:W-:Y:S01]  /*29b0*/  ISETP.GE.AND P2, PT, R55, R4, PT ;  /* 0x000000043700720c */ /* 0x000fe20003f46270 */
[C---:B------:R-:W-:Y:S01]  /*29c0*/  IMAD.WIDE R68, R71.reuse, 0x2, R68 ;  /* 0x0000000247447825 */ /* 0x040fe200078e0244 */
[----:B------:R-:W-:Y:S02]  /*29d0*/  PRMT R77, RZ, 0x7610, R77 ;  /* 0x00007610ff4d7816 */ /* 0x000fe4000000004d */
[----:B------:R-:W-:Y:S01]  /*29e0*/  PRMT R60, RZ, 0x7610, R60 ;  /* 0x00007610ff3c7816 */ /* 0x000fe2000000003c */
[----:B------:R-:W-:Y:S01]  /*29f0*/  IMAD.WIDE R66, R71, 0x2, R66 ;  /* 0x0000000247427825 */ /* 0x000fe200078e0242 */
[----:B------:R-:W-:-:S03]  /*2a00*/  PRMT R81, RZ, 0x7610, R81 ;  /* 0x00007610ff517816 */ /* 0x000fc60000000051 */
[----:B------:R-:W-:Y:S01]  /*2a10*/  IMAD.WIDE R12, R71, 0x2, R12 ;  /* 0x00000002470c7825 */ /* 0x000fe200078e020c */
[----:B------:R-:W5:Y:S03]  /*2a20*/  @!P4 LDG.E.U16 R60, desc[UR16][R66.64] ;  /* 0x00000010423cc981 */ /* 0x000f66000c1e1500 */
[C---:B------:R-:W-:Y:S01]  /*2a30*/  IMAD.WIDE R42, R47.reuse, 0x2, R42 ;  /* 0x000000022f2a7825 */ /* 0x040fe200078e022a */
[----:B------:R-:W5:Y:S04]  /*2a40*/  @!P3 LDG.E.U16 R77, desc[UR16][R12.64] ;  /* 0x000000100c4db981 */ /* 0x000f68000c1e1500 */
[----:B------:R-:W5:Y:S01]  /*2a50*/  @!P2 LDG.E.U16 R81, desc[UR16][R68.64] ;  /* 0x000000104451a981 */ /* 0x000f62000c1e1500 */
[----:B------:R-:W-:Y:S01]  /*2a60*/  BAR.SYNC.DEFER_BLOCKING 0x0 ;  /* 0x0000000000007b1d */ /* 0x000fe20000010000 */
[----:B------:R-:W-:Y:S01]  /*2a70*/  ISETP.GE.AND P2, PT, R50, R4, PT ;  /* 0x000000043200720c */ /* 0x000fe20003f46270 */
[----:B------:R-:W-:Y:S01]  /*2a80*/  IMAD.WIDE R40, R47, 0x2, R40 ;  /* 0x000000022f287825 */ /* 0x000fe200078e0228 */
[----:B------:R-:W-:-:S02]  /*2a90*/  PRMT R83, RZ, 0x7610, R83 ;  /* 0x00007610ff537816 */ /* 0x000fc40000000053 */
[----:B------:R-:W-:Y:S01]  /*2aa0*/  PRMT R85, RZ, 0x7610, R85 ;  /* 0x00007610ff557816 */ /* 0x000fe20000000055 */
[C---:B------:R-:W-:Y:S01]  /*2ab0*/  IMAD.WIDE R38, R47.reuse, 0x2, R38 ;  /* 0x000000022f267825 */ /* 0x040fe200078e0226 */
[----:B------:R-:W-:Y:S02]  /*2ac0*/  PRMT R87, RZ, 0x7610, R87 ;  /* 0x00007610ff577816 */ /* 0x000fe40000000057 */
[----:B------:R-:W-:Y:S01]  /*2ad0*/  PRMT R89, RZ, 0x7610, R89 ;  /* 0x00007610ff597816 */ /* 0x000fe20000000059 */
[C---:B------:R-:W-:Y:S01]  /*2ae0*/  IMAD.WIDE R36, R47.reuse, 0x2, R36 ;  /* 0x000000022f247825 */ /* 0x040fe200078e0224 */
[----:B------:R-:W-:Y:S02]  /*2af0*/  PRMT R91, RZ, 0x7610, R91 ;  /* 0x00007610ff5b7816 */ /* 0x000fe4000000005b */
[----:B------:R-:W-:Y:S01]  /*2b00*/  PRMT R93, RZ, 0x7610, R93 ;  /* 0x00007610ff5d7816 */ /* 0x000fe2000000005d */
[----:B------:R-:W-:Y:S01]  /*2b10*/  IMAD.WIDE R34, R47, 0x2, R34 ;  /* 0x000000022f227825 */ /* 0x000fe200078e0222 */
[----:B------:R-:W-:-:S02]  /*2b20*/  PRMT R70, RZ, 0x7610, R70 ;  /* 0x00007610ff467816 */ /* 0x000fc40000000046 */
[----:B------:R-:W-:Y:S01]  /*2b30*/  PRMT R72, RZ, 0x7610, R72 ;  /* 0x00007610ff487816 */ /* 0x000fe20000000048 */
[C---:B------:R-:W-:Y:S01]  /*2b40*/  IMAD.WIDE R32, R47.reuse, 0x2, R32 ;  /* 0x000000022f207825 */ /* 0x040fe200078e0220 */
[----:B------:R-:W-:Y:S02]  /*2b50*/  PRMT R74, RZ, 0x7610, R74 ;  /* 0x00007610ff4a7816 */ /* 0x000fe4000000004a */
[----:B------:R-:W-:Y:S01]  /*2b60*/  PRMT R80, RZ, 0x7610, R80 ;  /* 0x00007610ff507816 */ /* 0x000fe20000000050 */
[C---:B------:R-:W-:Y:S01]  /*2b70*/  IMAD.WIDE R30, R47.reuse, 0x2, R30 ;  /* 0x000000022f1e7825 */ /* 0x040fe200078e021e */
[----:B------:R-:W-:Y:S01]  /*2b80*/  PRMT R82, RZ, 0x7610, R82 ;  /* 0x00007610ff527816 */ /* 0x000fe20000000052 */
[----:B------:R-:W5:Y:S01]  /*2b90*/  @!P2 LDG.E.U16 R70, desc[UR16][R34.64] ;  /* 0x000000102246a981 */ /* 0x000f62000c1e1500 */
[----:B------:R-:W-:Y:S01]  /*2ba0*/  PRMT R84, RZ, 0x7610, R84 ;  /* 0x00007610ff547816 */ /* 0x000fe20000000054 */
[C---:B------:R-:W-:Y:S02]  /*2bb0*/  IMAD.WIDE R28, R47.reuse, 0x2, R28 ;  /* 0x000000022f1c7825 */ /* 0x040fe400078e021c */
[----:B------:R-:W5:Y:S02]  /*2bc0*/  @!P2 LDG.E.U16 R72, desc[UR16][R36.64] ;  /* 0x000000102448a981 */ /* 0x000f64000c1e1500 */
[----:B------:R-:W-:-:S02]  /*2bd0*/  IMAD.WIDE R26, R47, 0x2, R26 ;  /* 0x000000022f1a7825 */ /* 0x000fc400078e021a */
[----:B------:R-:W5:Y:S02]  /*2be0*/  @!P2 LDG.E.U16 R93, desc[UR16][R28.64] ;  /* 0x000000101c5da981 */ /* 0x000f64000c1e1500 */
[C---:B------:R-:W-:Y:S02]  /*2bf0*/  IMAD.WIDE R24, R47.reuse, 0x2, R24 ;  /* 0x000000022f187825 */ /* 0x040fe400078e0218 */
[----:B------:R-:W5:Y:S02]  /*2c00*/  @!P2 LDG.E.U16 R91, desc[UR16][R26.64] ;  /* 0x000000101a5ba981 */ /* 0x000f64000c1e1500 */
        /* <DEDUP_REMOVED lines=10> */
[----:B------:R-:W-:Y:S02]  /*2cb0*/  IMAD.WIDE R44, R47, 0x2, R44 ;  /* 0x000000022f2c7825 */ /* 0x000fe400078e022c */
[----:B------:R-:W5:Y:S04]  /*2cc0*/  @!P2 LDG.E.U16 R80, desc[UR16][R40.64] ;  /* 0x000000102850a981 */ /* 0x000f68000c1e1500 */
[----:B------:R-:W5:Y:S04]  /*2cd0*/  @!P2 LDG.E.U16 R82, desc[UR16][R42.64] ;  /* 0x000000102a52a981 */ /* 0x000f68000c1e1500 */
[----:B------:R-:W5:Y:S04]  /*2ce0*/  @!P2 LDG.E.U16 R84, desc[UR16][R44.64] ;  /* 0x000000102c54a981 */ /* 0x000f68000c1e1500 */
[----:B--2---:R0:W-:Y:S04]  /*2cf0*/  STS.U16 [R48+UR14+0x2800], R73 ;  /* 0x0028004930007988 */ /* 0x0041e8000800040e */
[----:B---3--:R1:W-:Y:S04]  /*2d00*/  STS.U16 [R48+UR14+0x2c00], R79 ;  /* 0x002c004f30007988 */ /* 0x0083e8000800040e */
[----:B----4-:R2:W-:Y:S01]  /*2d10*/  STS.U16 [R5+UR14+0x2900], R54 ;  /* 0x0029003605007988 */ /* 0x0105e2000800040e */
[----:B0-----:R-:W-:-:S03]  /*2d20*/  PRMT R73, RZ, 0x7610, R73 ;  /* 0x00007610ff497816 */ /* 0x001fc60000000049 */
[----:B-----5:R0:W-:Y:S01]  /*2d30*/  STS.U16 [R5+UR14+0x2d00], R58 ;  /* 0x002d003a05007988 */ /* 0x0201e2000800040e */
[----:B-1----:R-:W-:-:S03]  /*2d40*/  PRMT R79, RZ, 0x7610, R79 ;  /* 0x00007610ff4f7816 */ /* 0x002fc6000000004f */
[----:B------:R-:W3:Y:S01]  /*2d50*/  @!P2 LDG.E.U16 R73, desc[UR16][R14.64] ;  /* 0x000000100e49a981 */ /* 0x000ee2000c1e1500 */
[----:B--2---:R-:W-:-:S03]  /*2d60*/  PRMT R54, RZ, 0x7610, R54 ;  /* 0x00007610ff367816 */ /* 0x004fc60000000036 */
[----:B------:R-:W2:Y:S01]  /*2d70*/  @!P2 LDG.E.U16 R79, desc[UR16][R16.64] ;  /* 0x00000010104fa981 */ /* 0x000ea2000c1e1500 */
[----:B0-----:R-:W-:-:S03]  /*2d80*/  PRMT R58, RZ, 0x7610, R58 ;  /* 0x00007610ff3a7816 */ /* 0x001fc6000000003a */
[----:B------:R-:W4:Y:S04]  /*2d90*/  @!P2 LDG.E.U16 R54, desc[UR16][R30.64] ;  /* 0x000000101e36a981 */ /* 0x000f28000c1e1500 */
[----:B------:R-:W5:Y:S04]  /*2da0*/  @!P2 LDG.E.U16 R58, desc[UR16][R32.64] ;  /* 0x00000010203aa981 */ /* 0x000f68000c1e1500 */
[----:B------:R0:W-:Y:S04]  /*2db0*/  STS.U16 [R3+UR14+0x2a00], R56 ;  /* 0x002a003803007988 */ /* 0x0001e8000800040e */
[----:B------:R0:W-:Y:S04]  /*2dc0*/  STS.U16 [R3+UR14+0x2e00], R60 ;  /* 0x002e003c03007988 */ /* 0x0001e8000800040e */
[----:B------:R0:W-:Y:S04]  /*2dd0*/  STS.U16 [R78+UR14+0x2b00], R77 ;  /* 0x002b004d4e007988 */ /* 0x0001e8000800040e */
[----:B------:R0:W-:Y:S01]  /*2de0*/  STS.U16 [R78+UR14+0x2f00], R81 ;  /* 0x002f00514e007988 */ /* 0x0001e2000800040e */
[----:B------:R-:W-:-:S03]  /*2df0*/  ULEA UR13, UR5, UR14, 0x3 ;  /* 0x0000000e050d7291 */ /* 0x000fc6000f8e18ff */
[----:B------:R0:W-:Y:S04]  /*2e00*/  STS.U16 [R48+UR14+0x1a00], R70 ;  /* 0x001a004630007988 */ /* 0x0001e8000800040e */
        /* <DEDUP_REMOVED lines=10> */
[----:B------:R0:W-:Y:S01]  /*2eb0*/  STS.U16 [R48+UR14+0x1f00], R84 ;  /* 0x001f005430007988 */ /* 0x0001e2000800040e */
[----:B------:R-:W-:-:S03]  /*2ec0*/  UIADD3 UR13, UPT, UPT, UR13, 0x3000, URZ ;  /* 0x000030000d0d7890 */ /* 0x000fc6000fffe0ff */
[----:B---3--:R0:W-:Y:S04]  /*2ed0*/  STS.U16 [R48+UR14+0x1000], R73 ;  /* 0x0010004930007988 */ /* 0x0081e8000800040e */
[----:B--2---:R0:W-:Y:S04]  /*2ee0*/  STS.U16 [R48+UR14+0x1100], R79 ;  /* 0x0011004f30007988 */ /* 0x0041e8000800040e */
[----:B----4-:R0:W-:Y:S04]  /*2ef0*/  STS.U16 [R48+UR14+0x1800], R54 ;  /* 0x0018003630007988 */ /* 0x0101e8000800040e */
[----:B-----5:R0:W-:Y:S01]  /*2f00*/  STS.U16 [R48+UR14+0x1900], R58 ;  /* 0x0019003a30007988 */ /* 0x0201e2000800040e */
[----:B------:R1:W-:Y:S06]  /*2f10*/  MEMBAR.ALL.CTA ;  /* 0x0000000000007992 */ /* 0x0003ec0000008000 */
[----:B-1----:R-:W1:Y:S02]  /*2f20*/  FENCE.VIEW.ASYNC.S ;  /* 0x00000000000073c6 */ /* 0x002e640000000000 */
[----:B-1----:R-:W-:Y:S06]  /*2f30*/  BAR.SYNC.DEFER_BLOCKING 0x0 ;  /* 0x0000000000007b1d */ /* 0x002fec0000010000 */
[----:B------:R-:W-:Y:S05]  /*2f40*/  @P1 BRA `(.L_x_9) ;  /* 0x0000000000281947 */ /* 0x000fea0003800000 */
[----:B------:R-:W-:Y:S01]  /*2f50*/  UMOV UR6, UR13 ;  /* 0x0000000d00067c82 */ /* 0x000fe20008000000 */
[----:B------:R-:W-:Y:S01]  /*2f60*/  UMOV UR7, URZ ;  /* 0x000000ff00077c82 */ /* 0x000fe20008000000 */
[----:B------:R-:W-:Y:S01]  /*2f70*/  UMOV UR9, 0x40004040 ;  /* 0x4000404000097882 */ /* 0x000fe20000000000 */
[----:B------:R-:W-:Y:S01]  /*2f80*/  UMOV UR11, 0xc0004010 ;  /* 0xc0004010000b7882 */ /* 0x000fe20000000000 */
[----:B------:R-:W-:Y:S01]  /*2f90*/  UMOV UR18, 0x0 ;  /* 0x0000000000127882 */ /* 0x000fe20000000000 */
[----:B------:R-:W-:Y:S01]  /*2fa0*/  UMOV UR19, 0x4208010 ;  /* 0x0420801000137882 */ /* 0x000fe20000000000 */
[----:B------:R-:W-:Y:S01]  /*2fb0*/  UMOV UR6, UR6 ;  /* 0x0000000600067c82 */ /* 0x000fe20008000000 */
[----:B------:R1:W-:Y:S01]  /*2fc0*/  UTCHMMA gdesc[UR8], gdesc[UR10], tmem[UR15], tmem[UR18], idesc[UR19], UPT ;  /* 0x00ff120a080075ea */ /* 0x0003e2000b80000f */
[----:B------:R1:W-:Y:S01]  /*2fd0*/  UTCBAR [UR6], URZ ;  /* 0x000000ff060073e9 */ /* 0x0003e200080000ff */
[----:B------:R-:W-:Y:S02]  /*2fe0*/  NOP ;  /* 0x0000000000007918 */ /* 0x000fe40000000000 */
.L_x_9:
[----:B------:R-:W-:Y:S01]  /*2ff0*/  UIADD3 UR5, UPT, UPT, UR5, 0x1, URZ ;  /* 0x0000000105057890 */ /* 0x000fe2000fffe0ff */
[----:B------:R-:W-:Y:S02]  /*3000*/  VIADD R46, R46, 0xffffffff ;  /* 0xffffffff2e2e7836 */ /* 0x000fe40000000000 */
[----:B------:R-:W-:Y:S01]  /*3010*/  VIADD R4, R4, 0xfffffff0 ;  /* 0xfffffff004047836 */ /* 0x000fe20000000000 */
[----:B------:R-:W-:Y:S02]  /*3020*/  UISETP.GT.AND UP0, UPT, UR5, 0x1, UPT ;  /* 0x000000010500788c */ /* 0x000fe4000bf04270 */
[----:B------:R-:W-:Y:S02]  /*3030*/  ISETP.NE.U32.AND P2, PT, R46, RZ, PT ;  /* 0x000000ff2e00720c */ /* 0x000fe40003f45070 */
[----:B-1----:R-:W-:Y:S02]  /*3040*/  USEL UR6, URZ, 0x1, !UP0 ;  /* 0x00000001ff067887 */ /* 0x002fe4000c000000 */
[----:B------:R-:W-:-:S02]  /*3050*/  USEL UR5, UR5, URZ, !UP0 ;  /* 0x000000ff05057287 */ /* 0x000fc4000c000000 */
[----:B------:R-:W-:-:S03]  /*3060*/  ULOP3.LUT UR7, UR4, UR6, URZ, 0x3c, !UPT ;  /* 0x0000000604077292 */ /* 0x000fc6000f8e3cff */
[----:B------:R-:W-:-:S04]  /*3070*/  UMOV UR6, UR4 ;  /* 0x0000000400067c82 */ /* 0x000fc80008000000 */
[----:B------:R-:W-:Y:S01]  /*3080*/  UMOV UR4, UR7 ;  /* 0x0000000700047c82 */ /* 0x000fe20008000000 */
[----:B------:R-:W-:Y:S05]  /*3090*/  @P2 BRA `(.L_x_10) ;  /* 0xfffffff400dc2947 */ /* 0x000fea000383ffff */
.L_x_7:
[----:B------:R-:W-:-:S13]  /*30a0*/  ISETP.GE.AND P1, PT, R52, 0x10, PT ;  /* 0x000000103400780c */ /* 0x000fda0003f26270 */
[----:B------:R-:W-:Y:S05]  /*30b0*/  @!P1 BRA `(.L_x_11) ;  /* 0x0000000000109947 */ /* 0x000fea0003800000 */
[----:B------:R-:W-:-:S06]  /*30c0*/  USHF.L.U32 UR6, UR6, 0x1f, URZ ;  /* 0x0000001f06067899 */ /* 0x000fcc00080006ff */
[----:B0-----:R-:W-:-:S04]  /*30d0*/  IMAD.U32 R3, RZ, RZ, UR6 ;  /* 0x00000006ff037e24 */ /* 0x001fc8000f8e00ff */
[----:B------:R-:W0:Y:S02]  /*30e0*/  SYNCS.PHASECHK.TRANS64.TRYWAIT P1, [UR13], R3 ;  /* 0x00000003ff0075a7 */ /* 0x000e24000802110d */
[----:B0-----:R-:W-:Y:S05]  /*30f0*/  @!P1 BRA `(.L_x_12) ;  /* 0x00000020007c9947 */ /* 0x001fea0003800000 */
.L_x_11:
[----:B------:R-:W-:Y:S01]  /*3100*/  BAR.SYNC.DEFER_BLOCKING 0x0 ;  /* 0x0000000000007b1d */ /* 0x000fe20000010000 */
[C---:B0-----:R-:W-:Y:S01]  /*3110*/  IMAD.SHL.U32 R3, R2.reuse, 0x80, RZ ;  /* 0x0000008002037824 */ /* 0x041fe200078e00ff */
[----:B------:R-:W-:Y:S02]  /*3120*/  LOP3.LUT R69, R2, 0xf, RZ, 0xc0, !PT ;  /* 0x0000000f02457812 */ /* 0x000fe400078ec0ff */
[--C-:B------:R-:W-:Y:S02]  /*3130*/  LOP3.LUT R74, R76, 0x6, R75.reuse, 0xfe, !PT ;  /* 0x000000064c4a7812 */ /* 0x100fe400078efe4b */
[----:B------:R-:W-:Y:S01]  /*3140*/  LOP3.LUT R68, R3, 0x800, RZ, 0xc0, !PT ;  /* 0x0000080003447812 */ /* 0x000fe200078ec0ff */
[----:B------:R-:W-:Y:S01]  /*3150*/  IMAD.SHL.U32 R3, R2, 0x8, RZ ;  /* 0x0000000802037824 */ /* 0x000fe200078e00ff */
[----:B------:R-:W0:Y:S01]  /*3160*/  LDCU UR4, c[0x0][0x3b4] ;  /* 0x00007680ff0477ac */ /* 0x000e220008000800 */
[--C-:B------:R-:W-:Y:S02]  /*3170*/  LOP3.LUT R73, R76, 0x8, R75.reuse, 0xfe, !PT ;  /* 0x000000084c497812 */ /* 0x100fe400078efe4b */
[----:B------:R-:W-:Y:S01]  /*3180*/  VIADD R68, R68, UR14 ;  /* 0x0000000e44447c36 */ /* 0x000fe20008000000 */
[----:B------:R-:W-:Y:S01]  /*3190*/  LOP3.LUT R3, R3, 0x300, RZ, 0xc0, !PT ;  /* 0x0000030003037812 */ /* 0x000fe200078ec0ff */
[----:B------:R-:W1:Y:S01]  /*31a0*/  LDCU.128 UR8, c[0x0][0x390] ;  /* 0x00007200ff0877ac */ /* 0x000e620008000c00 */
[----:B------:R-:W-:Y:S01]  /*31b0*/  LOP3.LUT R72, R76, 0xc, R75, 0xfe, !PT ;  /* 0x0000000c4c487812 */ /* 0x000fe200078efe4b */
[----:B------:R-:W-:Y:S01]  /*31c0*/  IMAD R68, R69, 0x10, R68 ;  /* 0x0000001045447824 */ /* 0x000fe200078e0244 */
[----:B------:R-:W-:-:S03]  /*31d0*/  ISETP.GE.U32.AND P6, PT, R2, 0x20, PT ;  /* 0x000000200200780c */ /* 0x000fc60003fc6070 */
[----:B------:R-:W-:Y:S01]  /*31e0*/  IMAD.IADD R3, R3, 0x1, R68 ;  /* 0x0000000103037824 */ /* 0x000fe200078e0244 */
[----:B------:R-:W2:Y:S02]  /*31f0*/  @!P0 SYNCS.CCTL.IV [UR14+0x3000] ;  /* 0x00300000ff0089b1 */ /* 0x000ea4000800000e */
[----:B--2---:R-:W-:Y:S06]  /*3200*/  BAR.SYNC.DEFER_BLOCKING 0x0 ;  /* 0x0000000000007b1d */ /* 0x004fec0000010000 */
[----:B------:R-:W-:Y:S01]  /*3210*/  LDTM.16dp32bit_t0_t15.x64 R4, tmem[UR12] ;  /* 0x0000000c000479ee */ /* 0x000fe20008b00000 */
[----:B------:R-:W2:Y:S01]  /*3220*/  LDTM.16dp32bit_t16_t31.x64 R4, tmem[UR12+0x40] ;  /* 0x0000400c000479ee */ /* 0x000ea20008b20000 */
[----:B------:R-:W3:Y:S01]  /*3230*/  @!P0 SYNCS.CCTL.IV [UR14+0x3008] ;  /* 0x00300800ff0089b1 */ /* 0x000ee2000800000e */
[----:B------:R-:W-:Y:S01]  /*3240*/  NOP ;  /* 0x0000000000007918 */ /* 0x000fe20000000000 */
[----:B-1----:R-:W-:-:S02]  /*3250*/  ISETP.GE.AND P0, PT, R0, UR10, PT ;  /* 0x0000000a00007c0c */ /* 0x002fc4000bf06270 */
[----:B--2---:R-:W-:Y:S02]  /*3260*/  F2FP.F16.F32.PACK_AB R68, R6, R4 ;  /* 0x000000040644723e */ /* 0x004fe400000000ff */
[----:B------:R-:W-:Y:S02]  /*3270*/  F2FP.F16.F32.PACK_AB R4, R7, R5 ;  /* 0x000000050704723e */ /* 0x000fe400000000ff */
[----:B------:R-:W-:Y:S02]  /*3280*/  F2FP.F16.F32.PACK_AB R69, R10, R8 ;  /* 0x000000080a45723e */ /* 0x000fe400000000ff */
[----:B------:R-:W-:Y:S02]  /*3290*/  F2FP.F16.F32.PACK_AB R5, R11, R9 ;  /* 0x000000090b05723e */ /* 0x000fe400000000ff */
[----:B------:R-:W-:Y:S01]  /*32a0*/  F2FP.F16.F32.PACK_AB R70, R14, R12 ;  /* 0x0000000c0e46723e */ /* 0x000fe200000000ff */
[----:B------:R-:W-:Y:S01]  /*32b0*/  IMAD.SHL.U32 R12, R2, 0x10, RZ ;  /* 0x00000010020c7824 */ /* 0x000fe200078e00ff */
[----:B------:R-:W-:-:S02]  /*32c0*/  F2FP.F16.F32.PACK_AB R6, R15, R13 ;  /* 0x0000000d0f06723e */ /* 0x000fc400000000ff */
[----:B------:R-:W-:Y:S02]  /*32d0*/  F2FP.F16.F32.PACK_AB R71, R18, R16 ;  /* 0x000000101247723e */ /* 0x000fe400000000ff */
[----:B------:R-:W-:Y:S02]  /*32e0*/  F2FP.F16.F32.PACK_AB R7, R19, R17 ;  /* 0x000000111307723e */ /* 0x000fe400000000ff */
[----:B------:R-:W-:Y:S01]  /*32f0*/  F2FP.F16.F32.PACK_AB R11, R35, R33 ;  /* 0x00000021230b723e */ /* 0x000fe200000000ff */
[----:B---3--:R-:W-:Y:S01]  /*3300*/  STS.128 [R3], R68 ;  /* 0x0000004403007388 */ /* 0x008fe20000000c00 */
[----:B------:R-:W-:Y:S02]  /*3310*/  LOP3.LUT R33, R12, 0x7f0, RZ, 0xc0, !PT ;  /* 0x000007f00c217812 */ /* 0x000fe400078ec0ff */
[----:B------:R-:W-:Y:S01]  /*3320*/  F2FP.F16.F32.PACK_AB R20, R22, R20 ;  /* 0x000000141614723e */ /* 0x000fe200000000ff */
[----:B------:R-:W-:Y:S01]  /*3330*/  STS.128 [R3+0x400], R4 ;  /* 0x0004000403007388 */ /* 0x000fe20000000c00 */
[----:B------:R-:W-:-:S02]  /*3340*/  F2FP.F16.F32.PACK_AB R22, R30, R28 ;  /* 0x0000001c1e16723e */ /* 0x000fc400000000ff */
[----:B------:R-:W-:Y:S01]  /*3350*/  F2FP.F16.F32.PACK_AB R10, R31, R29 ;  /* 0x0000001d1f0a723e */ /* 0x000fe200000000ff */
[----:B------:R-:W-:Y:S01]  /*3360*/  BAR.SYNC.DEFER_BLOCKING 0x0 ;  /* 0x0000000000007b1d */ /* 0x000fe20000010000 */
[----:B------:R-:W-:Y:S02]  /*3370*/  F2FP.F16.F32.PACK_AB R8, R23, R21 ;  /* 0x000000151708723e */ /* 0x000fe400000000ff */
[----:B------:R-:W-:Y:S02]  /*3380*/  F2FP.F16.F32.PACK_AB R21, R26, R24 ;  /* 0x000000181a15723e */ /* 0x000fe400000000ff */
[----:B------:R-:W-:Y:S02]  /*3390*/  F2FP.F16.F32.PACK_AB R9, R27, R25 ;  /* 0x000000191b09723e */ /* 0x000fe400000000ff */
[----:B------:R-:W-:Y:S01]  /*33a0*/  F2FP.F16.F32.PACK_AB R23, R34, R32 ;  /* 0x000000202217723e */ /* 0x000fe200000000ff */
[----:B0-----:R-:W-:Y:S01]  /*33b0*/  IMAD R34, R0, UR4, RZ ;  /* 0x0000000400227c24 */ /* 0x001fe2000f8e02ff */
[----:B------:R-:W-:Y:S01]  /*33c0*/  F2FP.F16.F32.PACK_AB R36, R38, R36 ;  /* 0x000000242624723e */ /* 0x000fe200000000ff */
[----:B------:R-:W0:Y:S01]  /*33d0*/  LDC R32, c[0x0][0x3b8] ;  /* 0x0000ee00ff207b82 */ /* 0x000e220000000800 */
[----:B------:R-:W-:-:S02]  /*33e0*/  F2FP.F16.F32.PACK_AB R12, R39, R37 ;  /* 0x00000025270c723e */ /* 0x000fc400000000ff */
[----:B------:R-:W-:Y:S02]  /*33f0*/  F2FP.F16.F32.PACK_AB R37, R42, R40 ;  /* 0x000000282a25723e */ /* 0x000fe400000000ff */
[----:B------:R-:W-:Y:S02]  /*3400*/  F2FP.F16.F32.PACK_AB R13, R43, R41 ;  /* 0x000000292b0d723e */ /* 0x000fe400000000ff */
[----:B------:R-:W-:Y:S02]  /*3410*/  F2FP.F16.F32.PACK_AB R38, R46, R44 ;  /* 0x0000002c2e26723e */ /* 0x000fe400000000ff */
[----:B------:R-:W-:Y:S02]  /*3420*/  F2FP.F16.F32.PACK_AB R14, R47, R45 ;  /* 0x0000002d2f0e723e */ /* 0x000fe400000000ff */
[----:B------:R-:W-:Y:S02]  /*3430*/  F2FP.F16.F32.PACK_AB R39, R50, R48 ;  /* 0x000000303227723e */ /* 0x000fe400000000ff */
[----:B------:R-:W-:Y:S01]  /*3440*/  F2FP.F16.F32.PACK_AB R15, R51, R49 ;  /* 0x00000031330f723e */ /* 0x000fe200000000ff */
[----:B------:R-:W1:Y:S01]  /*3450*/  LDS.128 R4, [R33+UR14] ;  /* 0x0000000e21047984 */ /* 0x000e620008000c00 */
[----:B------:R-:W-:-:S02]  /*3460*/  F2FP.F16.F32.PACK_AB R52, R54, R52 ;  /* 0x000000343634723e */ /* 0x000fc400000000ff */
[----:B------:R-:W-:Y:S01]  /*3470*/  F2FP.F16.F32.PACK_AB R24, R55, R53 ;  /* 0x000000353718723e */ /* 0x000fe200000000ff */
[----:B------:R-:W-:Y:S01]  /*3480*/  LDS.128 R28, [R33+UR14+0x800] ;  /* 0x0008000e211c7984 */ /* 0x000fe20008000c00 */
[----:B------:R-:W-:Y:S02]  /*3490*/  F2FP.F16.F32.PACK_AB R53, R58, R56 ;  /* 0x000000383a35723e */ /* 0x000fe400000000ff */
[----:B------:R-:W-:Y:S01]  /*34a0*/  F2FP.F16.F32.PACK_AB R25, R59, R57 ;  /* 0x000000393b19723e */ /* 0x000fe200000000ff */
[----:B------:R-:W-:Y:S01]  /*34b0*/  BAR.SYNC.DEFER_BLOCKING 0x0 ;  /* 0x0000000000007b1d */ /* 0x000fe20000010000 */
[----:B------:R-:W-:Y:S02]  /*34c0*/  F2FP.F16.F32.PACK_AB R54, R62, R60 ;  /* 0x0000003c3e36723e */ /* 0x000fe400000000ff */
[----:B------:R-:W-:Y:S02]  /*34d0*/  F2FP.F16.F32.PACK_AB R26, R63, R61 ;  /* 0x0000003d3f1a723e */ /* 0x000fe400000000ff */
[----:B------:R-:W-:-:S02]  /*34e0*/  F2FP.F16.F32.PACK_AB R55, R66, R64 ;  /* 0x000000404237723e */ /* 0x000fc400000000ff */
[----:B------:R-:W-:Y:S02]  /*34f0*/  F2FP.F16.F32.PACK_AB R27, R67, R65 ;  /* 0x00000041431b723e */ /* 0x000fe400000000ff */
[----:B------:R-:W-:Y:S02]  /*3500*/  LOP3.LUT R17, R76, R75, RZ, 0xfc, !PT ;  /* 0x0000004b4c117212 */ /* 0x000fe400078efcff */
[C---:B------:R-:W-:Y:S02]  /*3510*/  LEA R0, P2, R34.reuse, UR8, 0x1 ;  /* 0x0000000822007c11 */ /* 0x040fe4000f8408ff */
[C---:B------:R-:W-:Y:S01]  /*3520*/  ISETP.LT.AND P1, PT, R17.reuse, UR11, !P0 ;  /* 0x0000000b11007c0c */ /* 0x040fe2000c721270 */
[----:B0-----:R-:W-:Y:S01]  /*3530*/  IMAD R35, R17, R32, RZ ;  /* 0x0000002011237224 */ /* 0x001fe200078e02ff */
[----:B------:R-:W-:Y:S02]  /*3540*/  LEA.HI.X.SX32 R34, R34, UR9, 0x1, P2 ;  /* 0x0000000922227c11 */ /* 0x000fe400090f0eff */
[----:B------:R-:W-:-:S02]  /*3550*/  LOP3.LUT R18, R76, 0x4, R75, 0xfe, !PT ;  /* 0x000000044c127812 */ /* 0x000fc400078efe4b */
[C---:B------:R-:W-:Y:S02]  /*3560*/  LEA R48, P2, R35.reuse, R0, 0x1 ;  /* 0x0000000023307211 */ /* 0x040fe400078408ff */
[C-C-:B------:R-:W-:Y:S02]  /*3570*/  LOP3.LUT R16, R76.reuse, 0xa, R75.reuse, 0xfe, !PT ;  /* 0x0000000a4c107812 */ /* 0x140fe400078efe4b */
[----:B------:R-:W-:Y:S01]  /*3580*/  LEA.HI.X.SX32 R49, R35, R34, 0x1, P2 ;  /* 0x0000002223317211 */ /* 0x000fe200010f0eff */
[----:B------:R-:W-:Y:S01]  /*3590*/  STS.128 [R3], R20 ;  /* 0x0000001403007388 */ /* 0x000fe20000000c00 */
[--C-:B------:R-:W-:Y:S01]  /*35a0*/  LOP3.LUT R19, R76, 0xe, R75.reuse, 0xfe, !PT ;  /* 0x0000000e4c137812 */ /* 0x100fe200078efe4b */
[-C--:B------:R-:W-:Y:S01]  /*35b0*/  IMAD R51, R16, R32.reuse, RZ ;  /* 0x0000002010337224 */ /* 0x080fe200078e02ff */
[----:B------:R-:W-:Y:S01]  /*35c0*/  LOP3.LUT R75, R76, 0x2, R75, 0xfe, !PT ;  /* 0x000000024c4b7812 */ /* 0x000fe200078efe4b */
[----:B------:R-:W-:Y:S01]  /*35d0*/  STS.128 [R3+0x400], R8 ;  /* 0x0004000803007388 */ /* 0x000fe20000000c00 */
[----:B------:R-:W-:Y:S02]  /*35e0*/  BAR.SYNC.DEFER_BLOCKING 0x0 ;  /* 0x0000000000007b1d */ /* 0x000fe40000010000 */
[C---:B------:R-:W-:Y:S01]  /*35f0*/  ISETP.LT.AND P2, PT, R75.reuse, UR11, !P0 ;  /* 0x0000000b4b007c0c */ /* 0x040fe2000c741270 */
[-C--:B------:R-:W-:Y:S01]  /*3600*/  IMAD R75, R75, R32.reuse, RZ ;  /* 0x000000204b4b7224 */ /* 0x080fe200078e02ff */
[----:B------:R-:W-:Y:S01]  /*3610*/  ISETP.LT.AND P4, PT, R18, UR11, !P0 ;  /* 0x0000000b12007c0c */ /* 0x000fe2000c781270 */
[----:B------:R-:W-:Y:S01]  /*3620*/  IMAD R35, R32, 0x10, R35 ;  /* 0x0000001020237824 */ /* 0x000fe200078e0223 */
[----:B------:R-:W0:Y:S04]  /*3630*/  LDS.128 R40, [R33+UR14] ;  /* 0x0000000e21287984 */ /* 0x000e280008000c00 */
[----:B------:R-:W-:Y:S01]  /*3640*/  LDS.128 R44, [R33+UR14+0x800] ;  /* 0x0008000e212c7984 */ /* 0x000fe20008000c00 */
[----:B------:R-:W-:Y:S06]  /*3650*/  BAR.SYNC.DEFER_BLOCKING 0x0 ;  /* 0x0000000000007b1d */ /* 0x000fec0000010000 */
[----:B------:R2:W-:Y:S04]  /*3660*/  STS.128 [R3], R36 ;  /* 0x0000002403007388 */ /* 0x0005e80000000c00 */
[----:B------:R3:W-:Y:S01]  /*3670*/  STS.128 [R3+0x400], R12 ;  /* 0x0004000c03007388 */ /* 0x0007e20000000c00 */
[----:B------:R-:W-:Y:S01]  /*3680*/  BAR.SYNC.DEFER_BLOCKING 0x0 ;  /* 0x0000000000007b1d */ /* 0x000fe20000010000 */
[----:B--2---:R-:W-:-:S02]  /*3690*/  IMAD R37, R74, R32, RZ ;  /* 0x000000204a257224 */ /* 0x004fc400078e02ff */
[-C--:B------:R-:W-:Y:S02]  /*36a0*/  IMAD R39, R73, R32.reuse, RZ ;  /* 0x0000002049277224 */ /* 0x080fe400078e02ff */
[-C--:B---3--:R-:W-:Y:S01]  /*36b0*/  IMAD R13, R18, R32.reuse, RZ ;  /* 0x00000020120d7224 */ /* 0x088fe200078e02ff */
[----:B------:R-:W-:Y:S01]  /*36c0*/  LOP3.LUT R18, R17, 0x7c, RZ, 0xfc, !PT ;  /* 0x0000007c11127812 */ /* 0x000fe200078efcff */
[----:B------:R-:W2:Y:S04]  /*36d0*/  LDS.128 R8, [R33+UR14] ;  /* 0x0000000e21087984 */ /* 0x000ea80008000c00 */
[----:B------:R-:W3:Y:S01]  /*36e0*/  LDS.128 R20, [R33+UR14+0x800] ;  /* 0x0008000e21147984 */ /* 0x000ee20008000c00 */
[----:B------:R-:W-:Y:S06]  /*36f0*/  BAR.SYNC.DEFER_BLOCKING 0x0 ;  /* 0x0000000000007b1d */ /* 0x000fec0000010000 */
[----:B------:R4:W-:Y:S04]  /*3700*/  STS.128 [R3], R52 ;  /* 0x0000003403007388 */ /* 0x0009e80000000c00 */
[----:B------:R5:W-:Y:S01]  /*3710*/  STS.128 [R3+0x400], R24 ;  /* 0x0004001803007388 */ /* 0x000be20000000c00 */
[----:B------:R-:W-:Y:S01]  /*3720*/  BAR.SYNC.DEFER_BLOCKING 0x0 ;  /* 0x0000000000007b1d */ /* 0x000fe20000010000 */
[----:B----4-:R-:W-:Y:S01]  /*3730*/  IMAD R53, R72, R32, RZ ;  /* 0x0000002048357224 */ /* 0x010fe200078e02ff */
[----:B-----5:R-:W-:Y:S01]  /*3740*/  LEA R24, P5, R37, R0, 0x1 ;  /* 0x0000000025187211 */ /* 0x020fe200078a08ff */
[----:B------:R-:W-:Y:S01]  /*3750*/  IMAD R3, R19, R32, RZ ;  /* 0x0000002013037224 */ /* 0x000fe200078e02ff */
[----:B------:R-:W-:-:S02]  /*3760*/  LEA R26, P3, R39, R0, 0x1 ;  /* 0x00000000271a7211 */ /* 0x000fc400078608ff */
[----:B------:R-:W-:Y:S02]  /*3770*/  LEA.HI.X.SX32 R25, R37, R34, 0x1, P5 ;  /* 0x0000002225197211 */ /* 0x000fe400028f0eff */
[----:B------:R-:W-:Y:S02]  /*3780*/  LEA R38, P5, R53, R0, 0x1 ;  /* 0x0000000035267211 */ /* 0x000fe400078a08ff */
[-C--:B------:R-:W-:Y:S02]  /*3790*/  LEA.HI.X.SX32 R27, R39, R34.reuse, 0x1, P3 ;  /* 0x00000022271b7211 */ /* 0x080fe400018f0eff */
[----:B------:R-:W-:Y:S01]  /*37a0*/  LEA.HI.X.SX32 R39, R53, R34, 0x1, P5 ;  /* 0x0000002235277211 */ /* 0x000fe200028f0eff */
[----:B-1----:R1:W-:Y:S01]  /*37b0*/  @P1 STG.E.U16 desc[UR16][R48.64], R4 ;  /* 0x0000000430001986 */ /* 0x0023e2000c101510 */
[----:B------:R-:W-:Y:S02]  /*37c0*/  LEA R14, P1, R13, R0, 0x1 ;  /* 0x000000000d0e7211 */ /* 0x000fe400078208ff */
[----:B------:R-:W-:-:S02]  /*37d0*/  ISETP.LT.AND P3, PT, R74, UR11, !P0 ;  /* 0x0000000b4a007c0c */ /* 0x000fc4000c761270 */
[----:B------:R-:W-:Y:S02]  /*37e0*/  LEA.HI.X.SX32 R15, R13, R34, 0x1, P1 ;  /* 0x000000220d0f7211 */ /* 0x000fe400008f0eff */
[----:B------:R-:W-:-:S04]  /*37f0*/  LEA R36, P1, R51, R0, 0x1 ;  /* 0x0000000033247211 */ /* 0x000fc800078208ff */
[----:B------:R-:W-:Y:S02]  /*3800*/  LEA.HI.X.SX32 R37, R51, R34, 0x1, P1 ;  /* 0x0000002233257211 */ /* 0x000fe400008f0eff */
[-C--:B-1----:R-:W-:Y:S02]  /*3810*/  LEA R48, P5, R3, R0.reuse, 0x1 ;  /* 0x0000000003307211 */ /* 0x082fe400078a08ff */
[----:B------:R-:W-:Y:S02]  /*3820*/  LEA R12, P1, R75, R0, 0x1 ;  /* 0x000000004b0c7211 */ /* 0x000fe400078208ff */
[-C--:B------:R-:W-:Y:S02]  /*3830*/  LEA.HI.X.SX32 R49, R3, R34.reuse, 0x1, P5 ;  /* 0x0000002203317211 */ /* 0x080fe400028f0eff */
[----:B------:R-:W-:Y:S02]  /*3840*/  ISETP.LT.AND P5, PT, R73, UR11, !P0 ;  /* 0x0000000b49007c0c */ /* 0x000fe4000c7a1270 */
[----:B------:R-:W-:-:S02]  /*3850*/  LEA.HI.X.SX32 R13, R75, R34, 0x1, P1 ;  /* 0x000000224b0d7211 */ /* 0x000fc400008f0eff */
[----:B------:R-:W-:Y:S02]  /*3860*/  PRMT R4, R4, 0x7632, R4 ;  /* 0x0000763204047816 */ /* 0x000fe40000000004 */
[----:B------:R-:W-:Y:S02]  /*3870*/  LOP3.LUT R3, R17, 0x10, RZ, 0xfc, !PT ;  /* 0x0000001011037812 */ /* 0x000fe400078efcff */
[----:B------:R-:W-:Y:S01]  /*3880*/  ISETP.LT.AND P1, PT, R18, UR11, !P0 ;  /* 0x0000000b12007c0c */ /* 0x000fe2000c721270 */
[----:B------:R1:W-:Y:S01]  /*3890*/  @P2 STG.E.U16 desc[UR16][R12.64], R4 ;  /* 0x000000040c002986 */ /* 0x0003e2000c101510 */
[----:B------:R-:W-:Y:S02]  /*38a0*/  ISETP.LT.AND P2, PT, R16, UR11, !P0 ;  /* 0x0000000b10007c0c */ /* 0x000fe4000c741270 */
[----:B------:R-:W-:Y:S01]  /*38b0*/  PRMT R18, R6, 0x7632, R18 ;  /* 0x0000763206127816 */ /* 0x000fe20000000012 */
[----:B------:R4:W-:Y:S01]  /*38c0*/  @P4 STG.E.U16 desc[UR16][R14.64], R5 ;  /* 0x000000050e004986 */ /* 0x0009e2000c101510 */
[----:B------:R-:W-:-:S02]  /*38d0*/  ISETP.LT.AND P4, PT, R72, UR11, !P0 ;  /* 0x0000000b48007c0c */ /* 0x000fc4000c781270 */
[----:B0-----:R-:W-:Y:S02]  /*38e0*/  PRMT R16, R40, 0x7632, R16 ;  /* 0x0000763228107816 */ /* 0x001fe40000000010 */
[----:B-1----:R-:W-:Y:S02]  /*38f0*/  PRMT R13, R5, 0x7632, R13 ;  /* 0x00007632050d7816 */ /* 0x002fe4000000000d */
[C---:B------:R-:W-:Y:S02]  /*3900*/  LOP3.LUT R12, R17.reuse, 0x14, RZ, 0xfc, !PT ;  /* 0x00000014110c7812 */ /* 0x040fe400078efcff */
[----:B----4-:R-:W-:Y:S01]  /*3910*/  LOP3.LUT R14, R17, 0x16, RZ, 0xfc, !PT ;  /* 0x00000016110e7812 */ /* 0x010fe200078efcff */
[----:B------:R0:W-:Y:S01]  /*3920*/  @P3 STG.E.U16 desc[UR16][R24.64], R13 ;  /* 0x0000000d18003986 */ /* 0x0001e2000c101510 */
[----:B------:R-:W-:Y:S02]  /*3930*/  ISETP.LT.AND P3, PT, R3, UR11, !P0 ;  /* 0x0000000b03007c0c */ /* 0x000fe4000c761270 */
[----:B------:R-:W-:Y:S01]  /*3940*/  LOP3.LUT R3, R17, 0x12, RZ, 0xfc, !PT ;  /* 0x0000001211037812 */ /* 0x000fe200078efcff */
[----:B------:R1:W-:Y:S01]  /*3950*/  @P5 STG.E.U16 desc[UR16][R26.64], R6 ;  /* 0x000000061a005986 */ /* 0x0003e2000c101510 */
[----:B------:R-:W-:-:S03]  /*3960*/  ISETP.LT.AND P5, PT, R19, UR11, !P0 ;  /* 0x0000000b13007c0c */ /* 0x000fc6000c7a1270 */
[----:B------:R-:W-:Y:S01]  /*3970*/  @P2 STG.E.U16 desc[UR16][R36.64], R18 ;  /* 0x0000001224002986 */ /* 0x000fe2000c101510 */
[----:B------:R-:W-:Y:S01]  /*3980*/  ISETP.LT.AND P2, PT, R3, UR11, !P0 ;  /* 0x0000000b03007c0c */ /* 0x000fe2000c741270 */
[----:B------:R-:W-:Y:S02]  /*3990*/  IMAD R3, R32, 0x2, R35 ;  /* 0x0000000220037824 */ /* 0x000fe400078e0223 */
[----:B------:R4:W-:Y:S01]  /*39a0*/  @P4 STG.E.U16 desc[UR16][R38.64], R7 ;  /* 0x0000000726004986 */ /* 0x0009e2000c101510 */
[----:B------:R-:W-:Y:S02]  /*39b0*/  LEA R4, P4, R35, R0, 0x1 ;  /* 0x0000000023047211 */ /* 0x000fe400078808ff */
[----:B0-----:R-:W-:Y:S02]  /*39c0*/  PRMT R24, R7, 0x7632, R24 ;  /* 0x0000763207187816 */ /* 0x001fe40000000018 */
[----:B------:R-:W-:Y:S02]  /*39d0*/  LEA.HI.X.SX32 R5, R35, R34, 0x1, P4 ;  /* 0x0000002223057211 */ /* 0x000fe400020f0eff */
[----:B------:R-:W-:Y:S01]  /*39e0*/  ISETP.LT.AND P4, PT, R12, UR11, !P0 ;  /* 0x0000000b0c007c0c */ /* 0x000fe2000c781270 */
[----:B------:R-:W-:Y:S01]  /*39f0*/  @P5 STG.E.U16 desc[UR16][R48.64], R24 ;  /* 0x0000001830005986 */ /* 0x000fe2000c101510 */
[----:B------:R-:W-:-:S02]  /*3a00*/  LEA R12, P5, R3, R0, 0x1 ;  /* 0x00000000030c7211 */ /* 0x000fc400078a08ff */
[----:B-1----:R-:W-:Y:S01]  /*3a10*/  LOP3.LUT R6, R17, 0x18, RZ, 0xfc, !PT ;  /* 0x0000001811067812 */ /* 0x002fe200078efcff */
[----:B----4-:R-:W-:Y:S01]  /*3a20*/  IMAD R7, R32, 0x2, R3 ;  /* 0x0000000220077824 */ /* 0x010fe200078e0203 */
[----:B------:R-:W-:Y:S01]  /*3a30*/  LEA.HI.X.SX32 R13, R3, R34, 0x1, P5 ;  /* 0x00000022030d7211 */ /* 0x000fe200028f0eff */
[----:B------:R0:W-:Y:S01]  /*3a40*/  @P3 STG.E.U16 desc[UR16][R4.64], R40 ;  /* 0x0000002804003986 */ /* 0x0001e2000c101510 */
[----:B------:R-:W-:Y:S01]  /*3a50*/  ISETP.LT.AND P3, PT, R6, UR11, !P0 ;  /* 0x0000000b06007c0c */ /* 0x000fe2000c761270 */
[----:B------:R-:W-:Y:S01]  /*3a60*/  IMAD R3, R32, 0x2, R7 ;  /* 0x0000000220037824 */ /* 0x000fe200078e0207 */
[C---:B------:R-:W-:Y:S01]  /*3a70*/  LEA R6, P5, R7.reuse, R0, 0x1 ;  /* 0x0000000007067211 */ /* 0x040fe200078a08ff */
[----:B------:R1:W-:Y:S01]  /*3a80*/  @P2 STG.E.U16 desc[UR16][R12.64], R16 ;  /* 0x000000100c002986 */ /* 0x0003e2000c101510 */
[----:B------:R-:W-:Y:S01]  /*3a90*/  ISETP.LT.AND P2, PT, R14, UR11, !P0 ;  /* 0x0000000b0e007c0c */ /* 0x000fe2000c741270 */
[----:B------:R-:W-:Y:S01]  /*3aa0*/  IMAD R15, R32, 0x2, R3 ;  /* 0x00000002200f7824 */ /* 0x000fe200078e0203 */
[----:B------:R-:W-:-:S02]  /*3ab0*/  LEA.HI.X.SX32 R7, R7, R34, 0x1, P5 ;  /* 0x0000002207077211 */ /* 0x000fc400028f0eff */
[----:B------:R-:W-:Y:S02]  /*3ac0*/  PRMT R18, R42, 0x7632, R18 ;  /* 0x000076322a127816 */ /* 0x000fe40000000012 */
[----:B0-----:R-:W-:Y:S01]  /*3ad0*/  LOP3.LUT R5, R17, 0x1a, RZ, 0xfc, !PT ;  /* 0x0000001a11057812 */ /* 0x001fe200078efcff */
[----:B------:R0:W-:Y:S01]  /*3ae0*/  @P4 STG.E.U16 desc[UR16][R6.64], R41 ;  /* 0x0000002906004986 */ /* 0x0001e2000c101510 */
[----:B------:R-:W-:Y:S02]  /*3af0*/  LEA R4, P5, R3, R0, 0x1 ;  /* 0x0000000003047211 */ /* 0x000fe400078a08ff */
[----:B------:R-:W-:Y:S02]  /*3b00*/  ISETP.LT.AND P4, PT, R5, UR11, !P0 ;  /* 0x0000000b05007c0c */ /* 0x000fe4000c781270 */
[----:B------:R-:W-:Y:S01]  /*3b10*/  LEA.HI.X.SX32 R5, R3, R34, 0x1, P5 ;  /* 0x0000002203057211 */ /* 0x000fe200028f0eff */
[----:B------:R-:W-:Y:S01]  /*3b20*/  IMAD R3, R32, 0x2, R15 ;  /* 0x0000000220037824 */ /* 0x000fe200078e020f */
[----:B-1----:R-:W-:-:S02]  /*3b30*/  PRMT R13, R41, 0x7632, R13 ;  /* 0x00007632290d7816 */ /* 0x002fc4000000000d */
[----:B------:R-:W-:Y:S02]  /*3b40*/  LEA R14, P5, R15, R0, 0x1 ;  /* 0x000000000f0e7211 */ /* 0x000fe400078a08ff */
[----:B------:R-:W-:Y:S01]  /*3b50*/  LOP3.LUT R12, R17, 0x1c, RZ, 0xfc, !PT ;  /* 0x0000001c110c7812 */ /* 0x000fe200078efcff */
[----:B------:R1:W-:Y:S01]  /*3b60*/  @P2 STG.E.U16 desc[UR16][R4.64], R13 ;  /* 0x0000000d04002986 */ /* 0x0003e2000c101510 */
[----:B------:R-:W-:Y:S01]  /*3b70*/  LEA.HI.X.SX32 R15, R15, R34, 0x1, P5 ;  /* 0x000000220f0f7211 */ /* 0x000fe200028f0eff */
[----:B0-----:R-:W-:Y:S01]  /*3b80*/  IMAD R7, R32, 0x2, R3 ;  /* 0x0000000220077824 */ /* 0x001fe200078e0203 */
[----:B------:R-:W-:Y:S02]  /*3b90*/  ISETP.LT.AND P2, PT, R12, UR11, !P0 ;  /* 0x0000000b0c007c0c */ /* 0x000fe4000c741270 */
[----:B------:R-:W-:Y:S01]  /*3ba0*/  LEA R12, P5, R3, R0, 0x1 ;  /* 0x00000000030c7211 */ /* 0x000fe200078a08ff */
[----:B------:R0:W-:Y:S01]  /*3bb0*/  @P3 STG.E.U16 desc[UR16][R14.64], R42 ;  /* 0x0000002a0e003986 */ /* 0x0001e2000c101510 */
[----:B------:R-:W-:-:S02]  /*3bc0*/  LOP3.LUT R6, R17, 0x20, RZ, 0xfc, !PT ;  /* 0x0000002011067812 */ /* 0x000fc400078efcff */
[----:B------:R-:W-:Y:S02]  /*3bd0*/  LOP3.LUT R16, R17, 0x1e, RZ, 0xfc, !PT ;  /* 0x0000001e11107812 */ /* 0x000fe400078efcff */
[----:B------:R-:W-:Y:S02]  /*3be0*/  ISETP.LT.AND P3, PT, R6, UR11, !P0 ;  /* 0x0000000b06007c0c */ /* 0x000fe4000c761270 */
[----:B-1----:R-:W-:Y:S01]  /*3bf0*/  LEA.HI.X.SX32 R13, R3, R34, 0x1, P5 ;  /* 0x00000022030d7211 */ /* 0x002fe200028f0eff */
[----:B------:R-:W-:Y:S01]  /*3c00*/  IMAD R3, R32, 0x2, R7 ;  /* 0x0000000220037824 */ /* 0x000fe200078e0207 */
[----:B------:R-:W-:Y:S02]  /*3c10*/  LEA R6, P5, R7, R0, 0x1 ;  /* 0x0000000007067211 */ /* 0x000fe400078a08ff */
[----:B------:R-:W-:Y:S01]  /*3c20*/  LOP3.LUT R5, R17, 0x22, RZ, 0xfc, !PT ;  /* 0x0000002211057812 */ /* 0x000fe200078efcff */
[----:B------:R1:W-:Y:S01]  /*3c30*/  @P4 STG.E.U16 desc[UR16][R12.64], R18 ;  /* 0x000000120c004986 */ /* 0x0003e2000c101510 */
[----:B------:R-:W-:Y:S01]  /*3c40*/  ISETP.LT.AND P4, PT, R16, UR11, !P0 ;  /* 0x0000000b10007c0c */ /* 0x000fe2000c781270 */
[----:B0-----:R-:W-:Y:S01]  /*3c50*/  IMAD R15, R32, 0x2, R3 ;  /* 0x00000002200f7824 */ /* 0x001fe200078e0203 */
[----:B------:R-:W-:-:S02]  /*3c60*/  LEA.HI.X.SX32 R7, R7, R34, 0x1, P5 ;  /* 0x0000002207077211 */ /* 0x000fc400028f0eff */
[----:B------:R-:W-:Y:S02]  /*3c70*/  LEA R4, P5, R3, R0, 0x1 ;  /* 0x0000000003047211 */ /* 0x000fe400078a08ff */
[----:B------:R-:W-:Y:S01]  /*3c80*/  LOP3.LUT R16, R17, 0x2e, RZ, 0xfc, !PT ;  /* 0x0000002e11107812 */ /* 0x000fe200078efcff */
[----:B------:R0:W-:Y:S01]  /*3c90*/  @P2 STG.E.U16 desc[UR16][R6.64], R43 ;  /* 0x0000002b06002986 */ /* 0x0001e2000c101510 */
[----:B------:R-:W-:Y:S02]  /*3ca0*/  ISETP.LT.AND P2, PT, R5, UR11, !P0 ;  /* 0x0000000b05007c0c */ /* 0x000fe4000c741270 */
[----:B------:R-:W-:Y:S01]  /*3cb0*/  LEA.HI.X.SX32 R5, R3, R34, 0x1, P5 ;  /* 0x0000002203057211 */ /* 0x000fe200028f0eff */
[----:B------:R-:W-:Y:S01]  /*3cc0*/  IMAD R3, R32, 0x2, R15 ;  /* 0x0000000220037824 */ /* 0x000fe200078e020f */
[----:B-1----:R-:W-:Y:S02]  /*3cd0*/  PRMT R13, R43, 0x7632, R13 ;  /* 0x000076322b0d7816 */ /* 0x002fe4000000000d */
[----:B------:R-:W-:-:S02]  /*3ce0*/  LEA R14, P5, R15, R0, 0x1 ;  /* 0x000000000f0e7211 */ /* 0x000fc400078a08ff */
[----:B------:R-:W-:Y:S01]  /*3cf0*/  LOP3.LUT R12, R17, 0x24, RZ, 0xfc, !PT ;  /* 0x00000024110c7812 */ /* 0x000fe200078efcff */
[----:B------:R1:W-:Y:S01]  /*3d00*/  @P4 STG.E.U16 desc[UR16][R4.64], R13 ;  /* 0x0000000d04004986 */ /* 0x0003e2000c101510 */
[----:B------:R-:W-:Y:S01]  /*3d10*/  LEA.HI.X.SX32 R15, R15, R34, 0x1, P5 ;  /* 0x000000220f0f7211 */ /* 0x000fe200028f0eff */
[----:B0-----:R-:W-:Y:S01]  /*3d20*/  IMAD R7, R32, 0x2, R3 ;  /* 0x0000000220077824 */ /* 0x001fe200078e0203 */
[----:B------:R-:W-:Y:S02]  /*3d30*/  ISETP.LT.AND P4, PT, R12, UR11, !P0 ;  /* 0x0000000b0c007c0c */ /* 0x000fe4000c781270 */
[----:B------:R-:W-:Y:S01]  /*3d40*/  LEA R12, P5, R3, R0, 0x1 ;  /* 0x00000000030c7211 */ /* 0x000fe200078a08ff */
[----:B--2---:R0:W-:Y:S01]  /*3d50*/  @P3 STG.E.U16 desc[UR16][R14.64], R8 ;  /* 0x000000080e003986 */ /* 0x0041e2000c101510 */
[----:B------:R-:W-:-:S04]  /*3d60*/  LOP3.LUT R6, R17, 0x28, RZ, 0xfc, !PT ;  /* 0x0000002811067812 */ /* 0x000fc800078efcff */
[----:B------:R-:W-:Y:S02]  /*3d70*/  ISETP.LT.AND P3, PT, R6, UR11, !P0 ;  /* 0x0000000b06007c0c */ /* 0x000fe4000c761270 */
[----:B-1----:R-:W-:Y:S01]  /*3d80*/  LEA.HI.X.SX32 R13, R3, R34, 0x1, P5 ;  /* 0x00000022030d7211 */ /* 0x002fe200028f0eff */
[----:B------:R-:W-:Y:S01]  /*3d90*/  IMAD R3, R32, 0x2, R7 ;  /* 0x0000000220037824 */ /* 0x000fe200078e0207 */
[----:B------:R-:W-:Y:S02]  /*3da0*/  LEA R18, P5, R7, R0, 0x1 ;  /* 0x0000000007127211 */ /* 0x000fe400078a08ff */
[----:B------:R-:W-:Y:S01]  /*3db0*/  PRMT R5, R8, 0x7632, R5 ;  /* 0x0000763208057816 */ /* 0x000fe20000000005 */
[----:B------:R-:W-:Y:S01]  /*3dc0*/  IMAD R25, R32, 0x2, R3 ;  /* 0x0000000220197824 */ /* 0x000fe200078e0203 */
[----:B------:R-:W-:Y:S02]  /*3dd0*/  LOP3.LUT R6, R17, 0x26, RZ, 0xfc, !PT ;  /* 0x0000002611067812 */ /* 0x000fe400078efcff */
[----:B------:R-:W-:Y:S01]  /*3de0*/  LEA.HI.X.SX32 R19, R7, R34, 0x1, P5 ;  /* 0x0000002207137211 */ /* 0x000fe200028f0eff */
[----:B------:R1:W-:Y:S01]  /*3df0*/  @P2 STG.E.U16 desc[UR16][R12.64], R5 ;  /* 0x000000050c002986 */ /* 0x0003e2000c101510 */
[----:B------:R-:W-:-:S02]  /*3e00*/  LOP3.LUT R4, R17, 0x2a, RZ, 0xfc, !PT ;  /* 0x0000002a11047812 */ /* 0x000fc400078efcff */
[----:B------:R-:W-:Y:S01]  /*3e10*/  ISETP.LT.AND P2, PT, R6, UR11, !P0 ;  /* 0x0000000b06007c0c */ /* 0x000fe2000c741270 */
[----:B------:R2:W-:Y:S01]  /*3e20*/  @P4 STG.E.U16 desc[UR16][R18.64], R9 ;  /* 0x0000000912004986 */ /* 0x0005e2000c101510 */
[----:B------:R-:W-:Y:S02]  /*3e30*/  ISETP.LT.AND P4, PT, R4, UR11, !P0 ;  /* 0x0000000b04007c0c */ /* 0x000fe4000c781270 */
[----:B0-----:R-:W-:Y:S01]  /*3e40*/  LEA R14, P5, R3, R0, 0x1 ;  /* 0x00000000030e7211 */ /* 0x001fe200078a08ff */
[----:B------:R-:W0:Y:S01]  /*3e50*/  LDS.128 R4, [R33+UR14] ;  /* 0x0000000e21047984 */ /* 0x000e220008000c00 */
[----:B------:R-:W-:Y:S02]  /*3e60*/  LOP3.LUT R8, R17, 0x2c, RZ, 0xfc, !PT ;  /* 0x0000002c11087812 */ /* 0x000fe400078efcff */
[----:B------:R-:W-:Y:S01]  /*3e70*/  LEA.HI.X.SX32 R15, R3, R34, 0x1, P5 ;  /* 0x00000022030f7211 */ /* 0x000fe200028f0eff */
[----:B------:R-:W-:Y:S01]  /*3e80*/  IMAD R3, R32, 0x2, R25 ;  /* 0x0000000220037824 */ /* 0x000fe200078e0219 */
[----:B------:R-:W-:-:S02]  /*3e90*/  LEA R24, P5, R25, R0, 0x1 ;  /* 0x0000000019187211 */ /* 0x000fc400078a08ff */
[----:B-1----:R-:W-:Y:S01]  /*3ea0*/  LOP3.LUT R12, R17, 0x30, RZ, 0xfc, !PT ;  /* 0x00000030110c7812 */ /* 0x002fe200078efcff */
[----:B------:R-:W-:Y:S01]  /*3eb0*/  IMAD R13, R32, 0x2, R3 ;  /* 0x00000002200d7824 */ /* 0x000fe200078e0203 */
[----:B--2---:R-:W-:Y:S02]  /*3ec0*/  PRMT R19, R9, 0x7632, R19 ;  /* 0x0000763209137816 */ /* 0x004fe40000000013 */
[----:B------:R-:W-:-:S03]  /*3ed0*/  LEA.HI.X.SX32 R25, R25, R34, 0x1, P5 ;  /* 0x0000002219197211 */ /* 0x000fc600028f0eff */
[----:B------:R1:W-:Y:S01]  /*3ee0*/  @P2 STG.E.U16 desc[UR16][R14.64], R19 ;  /* 0x000000130e002986 */ /* 0x0003e2000c101510 */
[----:B------:R-:W-:Y:S02]  /*3ef0*/  ISETP.LT.AND P2, PT, R8, UR11, !P0 ;  /* 0x0000000b08007c0c */ /* 0x000fe4000c741270 */
[C---:B------:R-:W-:Y:S01]  /*3f00*/  LEA R8, P5, R3.reuse, R0, 0x1 ;  /* 0x0000000003087211 */ /* 0x040fe200078a08ff */
[----:B------:R2:W-:Y:S01]  /*3f10*/  @P3 STG.E.U16 desc[UR16][R24.64], R10 ;  /* 0x0000000a18003986 */ /* 0x0005e2000c101510 */
[----:B------:R-:W-:Y:S02]  /*3f20*/  ISETP.LT.AND P3, PT, R12, UR11, !P0 ;  /* 0x0000000b0c007c0c */ /* 0x000fe4000c761270 */
[----:B------:R-:W-:Y:S01]  /*3f30*/  LEA.HI.X.SX32 R9, R3, R34, 0x1, P5 ;  /* 0x0000002203097211 */ /* 0x000fe200028f0eff */
[----:B------:R-:W-:Y:S01]  /*3f40*/  IMAD R3, R32, 0x2, R13 ;  /* 0x0000000220037824 */ /* 0x000fe200078e020d */
[C---:B------:R-:W-:Y:S02]  /*3f50*/  LEA R12, P5, R13.reuse, R0, 0x1 ;  /* 0x000000000d0c7211 */ /* 0x040fe400078a08ff */
[----:B-1----:R-:W-:Y:S01]  /*3f60*/  PRMT R15, R10, 0x7632, R15 ;  /* 0x000076320a0f7816 */ /* 0x002fe2000000000f */
[----:B------:R-:W-:Y:S01]  /*3f70*/  IMAD R19, R32, 0x2, R3 ;  /* 0x0000000220137824 */ /* 0x000fe200078e0203 */
[----:B------:R-:W-:-:S02]  /*3f80*/  LEA.HI.X.SX32 R13, R13, R34, 0x1, P5 ;  /* 0x000000220d0d7211 */ /* 0x000fc400028f0eff */
[----:B------:R-:W-:Y:S01]  /*3f90*/  LEA R14, P5, R3, R0, 0x1 ;  /* 0x00000000030e7211 */ /* 0x000fe200078a08ff */
[----:B------:R1:W-:Y:S01]  /*3fa0*/  @P4 STG.E.U16 desc[UR16][R8.64], R15 ;  /* 0x0000000f08004986 */ /* 0x0003e2000c101510 */
[----:B------:R-:W-:Y:S02]  /*3fb0*/  ISETP.LT.AND P4, PT, R16, UR11, !P0 ;  /* 0x0000000b10007c0c */ /* 0x000fe4000c781270 */
[----:B--2---:R-:W-:Y:S01]  /*3fc0*/  LOP3.LUT R10, R17, 0x32, RZ, 0xfc, !PT ;  /* 0x00000032110a7812 */ /* 0x004fe200078efcff */
[----:B------:R2:W-:Y:S01]  /*3fd0*/  @P2 STG.E.U16 desc[UR16][R12.64], R11 ;  /* 0x0000000b0c002986 */ /* 0x0005e2000c101510 */
[----:B---3--:R-:W-:Y:S02]  /*3fe0*/  PRMT R16, R21, 0x7632, R16 ;  /* 0x0000763215107816 */ /* 0x008fe40000000010 */
[----:B------:R-:W-:Y:S02]  /*3ff0*/  ISETP.LT.AND P2, PT, R10, UR11, !P0 ;  /* 0x0000000b0a007c0c */ /* 0x000fe4000c741270 */
[----:B------:R-:W-:-:S02]  /*4000*/  LOP3.LUT R10, R17, 0x38, RZ, 0xfc, !PT ;  /* 0x00000038110a7812 */ /* 0x000fc400078efcff */
[----:B-1----:R-:W-:Y:S01]  /*4010*/  LEA.HI.X.SX32 R15, R3, R34, 0x1, P5 ;  /* 0x00000022030f7211 */ /* 0x002fe200028f0eff */
[C---:B------:R-:W-:Y:S01]  /*4020*/  IMAD R3, R32.reuse, 0x2, R19 ;  /* 0x0000000220037824 */ /* 0x040fe200078e0213 */
[----:B------:R-:W-:Y:S02]  /*4030*/  PRMT R9, R11, 0x7632, R9 ;  /* 0x000076320b097816 */ /* 0x000fe40000000009 */
[----:B------:R-:W-:Y:S01]  /*4040*/  LEA R18, P5, R19, R0, 0x1 ;  /* 0x0000000013127211 */ /* 0x000fe200078a08ff */
[----:B--2---:R-:W-:Y:S01]  /*4050*/  IMAD R11, R32, 0x2, R3 ;  /* 0x00000002200b7824 */ /* 0x004fe200078e0203 */
[----:B------:R-:W-:Y:S01]  /*4060*/  LOP3.LUT R8, R17, 0x34, RZ, 0xfc, !PT ;  /* 0x0000003411087812 */ /* 0x000fe200078efcff */
[----:B------:R1:W-:Y:S01]  /*4070*/  @P4 STG.E.U16 desc[UR16][R14.64], R9 ;  /* 0x000000090e004986 */ /* 0x0003e2000c101510 */
[----:B------:R-:W-:Y:S02]  /*4080*/  LEA.HI.X.SX32 R19, R19, R34, 0x1, P5 ;  /* 0x0000002213137211 */ /* 0x000fe400028f0eff */
[----:B------:R-:W-:-:S02]  /*4090*/  ISETP.LT.AND P4, PT, R8, UR11, !P0 ;  /* 0x0000000b08007c0c */ /* 0x000fc4000c781270 */
[----:B------:R-:W-:Y:S01]  /*40a0*/  LEA R8, P5, R3, R0, 0x1 ;  /* 0x0000000003087211 */ /* 0x000fe200078a08ff */
[----:B0-----:R0:W-:Y:S01]  /*40b0*/  @P3 STG.E.U16 desc[UR16][R18.64], R4 ;  /* 0x0000000412003986 */ /* 0x0011e2000c101510 */
[----:B------:R-:W-:Y:S02]  /*40c0*/  PRMT R13, R4, 0x7632, R13 ;  /* 0x00007632040d7816 */ /* 0x000fe4000000000d */
[----:B------:R-:W-:Y:S02]  /*40d0*/  LOP3.LUT R12, R17, 0x36, RZ, 0xfc, !PT ;  /* 0x00000036110c7812 */ /* 0x000fe400078efcff */
[----:B------:R-:W-:Y:S02]  /*40e0*/  ISETP.LT.AND P3, PT, R10, UR11, !P0 ;  /* 0x0000000b0a007c0c */ /* 0x000fe4000c761270 */
[----:B-1----:R-:W-:Y:S01]  /*40f0*/  LEA.HI.X.SX32 R9, R3, R34, 0x1, P5 ;  /* 0x0000002203097211 */ /* 0x002fe200028f0eff */
[----:B------:R-:W-:Y:S01]  /*4100*/  IMAD R3, R32, 0x2, R11 ;  /* 0x0000000220037824 */ /* 0x000fe200078e020b */
[----:B------:R-:W-:-:S03]  /*4110*/  LEA R10, P5, R11, R0, 0x1 ;  /* 0x000000000b0a7211 */ /* 0x000fc600078a08ff */
[----:B------:R1:W-:Y:S01]  /*4120*/  @P2 STG.E.U16 desc[UR16][R8.64], R13 ;  /* 0x0000000d08002986 */ /* 0x0003e2000c101510 */
[----:B------:R-:W-:Y:S01]  /*4130*/  ISETP.LT.AND P2, PT, R12, UR11, !P0 ;  /* 0x0000000b0c007c0c */ /* 0x000fe2000c741270 */
[----:B------:R-:W-:Y:S01]  /*4140*/  IMAD R15, R32, 0x2, R3 ;  /* 0x00000002200f7824 */ /* 0x000fe200078e0203 */
[----:B------:R-:W-:Y:S02]  /*4150*/  LEA.HI.X.SX32 R11, R11, R34, 0x1, P5 ;  /* 0x000000220b0b7211 */ /* 0x000fe400028f0eff */
[----:B------:R-:W-:Y:S02]  /*4160*/  LEA R12, P5, R3, R0, 0x1 ;  /* 0x00000000030c7211 */ /* 0x000fe400078a08ff */
[----:B0-----:R-:W-:Y:S01]  /*4170*/  LOP3.LUT R4, R17, 0x3a, RZ, 0xfc, !PT ;  /* 0x0000003a11047812 */ /* 0x001fe200078efcff */
[----:B------:R0:W-:Y:S03]  /*4180*/  @P4 STG.E.U16 desc[UR16][R10.64], R5 ;  /* 0x000000050a004986 */ /* 0x0001e6000c101510 */
[----:B------:R-:W-:-:S02]  /*4190*/  ISETP.LT.AND P4, PT, R4, UR11, !P0 ;  /* 0x0000000b04007c0c */ /* 0x000fc4000c781270 */
[----:B-1----:R-:W-:Y:S01]  /*41a0*/  LEA.HI.X.SX32 R13, R3, R34, 0x1, P5 ;  /* 0x00000022030d7211 */ /* 0x002fe200028f0eff */
[C---:B------:R-:W-:Y:S01]  /*41b0*/  IMAD R3, R32.reuse, 0x2, R15 ;  /* 0x0000000220037824 */ /* 0x040fe200078e020f */
[----:B------:R-:W-:Y:S02]  /*41c0*/  PRMT R9, R5, 0x7632, R9 ;  /* 0x0000763205097816 */ /* 0x000fe40000000009 */
[----:B------:R-:W-:Y:S02]  /*41d0*/  LEA R14, P5, R15, R0, 0x1 ;  /* 0x000000000f0e7211 */ /* 0x000fe400078a08ff */
[----:B------:R-:W-:Y:S01]  /*41e0*/  LOP3.LUT R4, R17, 0x3c, RZ, 0xfc, !PT ;  /* 0x0000003c11047812 */ /* 0x000fe200078efcff */
[----:B------:R1:W-:Y:S01]  /*41f0*/  @P2 STG.E.U16 desc[UR16][R12.64], R9 ;  /* 0x000000090c002986 */ /* 0x0003e2000c101510 */
[----:B------:R-:W-:Y:S01]  /*4200*/  LEA.HI.X.SX32 R15, R15, R34, 0x1, P5 ;  /* 0x000000220f0f7211 */ /* 0x000fe200028f0eff */
[----:B0-----:R-:W-:Y:S01]  /*4210*/  IMAD R5, R32, 0x2, R3 ;  /* 0x0000000220057824 */ /* 0x001fe200078e0203 */
[----:B------:R-:W-:-:S02]  /*4220*/  ISETP.LT.AND P2, PT, R4, UR11, !P0 ;  /* 0x0000000b04007c0c */ /* 0x000fc4000c741270 */
[----:B------:R-:W-:Y:S01]  /*4230*/  LEA R8, P5, R3, R0, 0x1 ;  /* 0x0000000003087211 */ /* 0x000fe200078a08ff */
[----:B------:R0:W-:Y:S01]  /*4240*/  @P3 STG.E.U16 desc[UR16][R14.64], R6 ;  /* 0x000000060e003986 */ /* 0x0001e2000c101510 */
[----:B------:R-:W-:Y:S02]  /*4250*/  LOP3.LUT R4, R17, 0x40, RZ, 0xfc, !PT ;  /* 0x0000004011047812 */ /* 0x000fe400078efcff */
[----:B------:R-:W-:Y:S02]  /*4260*/  PRMT R11, R6, 0x7632, R11 ;  /* 0x00007632060b7816 */ /* 0x000fe4000000000b */
[----:B------:R-:W-:Y:S02]  /*4270*/  ISETP.LT.AND P3, PT, R4, UR11, !P0 ;  /* 0x0000000b04007c0c */ /* 0x000fe4000c761270 */
[----:B-1----:R-:W-:Y:S01]  /*4280*/  LEA.HI.X.SX32 R9, R3, R34, 0x1, P5 ;  /* 0x0000002203097211 */ /* 0x002fe200028f0eff */
[----:B------:R-:W-:Y:S01]  /*4290*/  IMAD R3, R32, 0x2, R5 ;  /* 0x0000000220037824 */ /* 0x000fe200078e0205 */
[----:B------:R-:W-:-:S02]  /*42a0*/  LOP3.LUT R10, R17, 0x3e, RZ, 0xfc, !PT ;  /* 0x0000003e110a7812 */ /* 0x000fc400078efcff */
[C---:B------:R-:W-:Y:S01]  /*42b0*/  LEA R4, P5, R5.reuse, R0, 0x1 ;  /* 0x0000000005047211 */ /* 0x040fe200078a08ff */
        /* <DEDUP_REMOVED lines=10> */
[----:B------:R-:W-:Y:S02]  /*4360*/  LEA R12, P5, R13, R0, 0x1 ;  /* 0x000000000d0c7211 */ /* 0x000fe400078a08ff */
[----:B------:R-:W-:Y:S02]  /*4370*/  PRMT R9, R7, 0x7632, R9 ;  /* 0x0000763207097816 */ /* 0x000fe40000000009 */
[----:B------:R-:W-:Y:S01]  /*4380*/  LEA.HI.X.SX32 R13, R13, R34, 0x1, P5 ;  /* 0x000000220d0d7211 */ /* 0x000fe200028f0eff */
[----:B0-----:R-:W-:Y:S01]  /*4390*/  IMAD R5, R32, 0x2, R3 ;  /* 0x0000000220057824 */ /* 0x001fe200078e0203 */
[----:B------:R-:W-:Y:S01]  /*43a0*/  LOP3.LUT R6, R17, 0x44, RZ, 0xfc, !PT ;  /* 0x0000004411067812 */ /* 0x000fe200078efcff */
[----:B------:R0:W-:Y:S01]  /*43b0*/  @P4 STG.E.U16 desc[UR16][R10.64], R9 ;  /* 0x000000090a004986 */ /* 0x0001e2000c101510 */
[----:B------:R-:W-:-:S02]  /*43c0*/  LEA R8, P5, R3, R0, 0x1 ;  /* 0x0000000003087211 */ /* 0x000fc400078a08ff */
[C---:B------:R-:W-:Y:S01]  /*43d0*/  LOP3.LUT R4, R17.reuse, 0x48, RZ, 0xfc, !PT ;  /* 0x0000004811047812 */ /* 0x040fe200078efcff */
[----:B------:R1:W-:Y:S01]  /*43e0*/  @P3 STG.E.U16 desc[UR16][R12.64], R28 ;  /* 0x0000001c0c003986 */ /* 0x0003e2000c101510 */
[----:B------:R-:W-:Y:S02]  /*43f0*/  ISETP.LT.AND P4, PT, R6, UR11, !P0 ;  /* 0x0000000b06007c0c */ /* 0x000fe4000c781270 */
[----:B------:R-:W-:Y:S02]  /*4400*/  ISETP.LT.AND P3, PT, R4, UR11, !P0 ;  /* 0x0000000b04007c0c */ /* 0x000fe4000c761270 */
[C---:B------:R-:W-:Y:S02]  /*4410*/  LOP3.LUT R6, R17.reuse, 0x46, RZ, 0xfc, !PT ;  /* 0x0000004611067812 */ /* 0x040fe400078efcff */
[----:B------:R-:W-:Y:S02]  /*4420*/  LOP3.LUT R7, R17, 0x4a, RZ, 0xfc, !PT ;  /* 0x0000004a11077812 */ /* 0x000fe400078efcff */
[----:B0-----:R-:W-:Y:S01]  /*4430*/  LEA.HI.X.SX32 R9, R3, R34, 0x1, P5 ;  /* 0x0000002203097211 */ /* 0x001fe200028f0eff */
[----:B------:R-:W-:Y:S01]  /*4440*/  IMAD R3, R32, 0x2, R5 ;  /* 0x0000000220037824 */ /* 0x000fe200078e0205 */
[----:B------:R-:W-:-:S02]  /*4450*/  LEA R4, P5, R5, R0, 0x1 ;  /* 0x0000000005047211 */ /* 0x000fc400078a08ff */
[----:B-1----:R-:W-:Y:S01]  /*4460*/  PRMT R13, R28, 0x7632, R13 ;  /* 0x000076321c0d7816 */ /* 0x002fe2000000000d */
[----:B------:R-:W-:Y:S01]  /*4470*/  IMAD R11, R32, 0x2, R3 ;  /* 0x00000002200b7824 */ /* 0x000fe200078e0203 */
[----:B------:R-:W-:Y:S02]  /*4480*/  LEA.HI.X.SX32 R5, R5, R34, 0x1, P5 ;  /* 0x0000002205057211 */ /* 0x000fe400028f0eff */
[----:B------:R-:W-:Y:S01]  /*4490*/  LOP3.LUT R12, R17, 0x4e, RZ, 0xfc, !PT ;  /* 0x0000004e110c7812 */ /* 0x000fe200078efcff */
[----:B------:R0:W-:Y:S01]  /*44a0*/  @P2 STG.E.U16 desc[UR16][R8.64], R13 ;  /* 0x0000000d08002986 */ /* 0x0001e2000c101510 */
[----:B------:R-:W-:Y:S02]  /*44b0*/  ISETP.LT.AND P2, PT, R6, UR11, !P0 ;  /* 0x0000000b06007c0c */ /* 0x000fe4000c741270 */
[----:B------:R-:W-:Y:S01]  /*44c0*/  LEA R6, P5, R3, R0, 0x1 ;  /* 0x0000000003067211 */ /* 0x000fe200078a08ff */
[----:B------:R1:W-:Y:S01]  /*44d0*/  @P4 STG.E.U16 desc[UR16][R4.64], R29 ;  /* 0x0000001d04004986 */ /* 0x0003e2000c101510 */
[----:B------:R-:W-:-:S02]  /*44e0*/  ISETP.LT.AND P4, PT, R7, UR11, !P0 ;  /* 0x0000000b07007c0c */ /* 0x000fc4000c781270 */
[----:B------:R-:W-:Y:S01]  /*44f0*/  LEA.HI.X.SX32 R7, R3, R34, 0x1, P5 ;  /* 0x0000002203077211 */ /* 0x000fe200028f0eff */
[----:B------:R-:W-:Y:S01]  /*4500*/  IMAD R3, R32, 0x2, R11 ;  /* 0x0000000220037824 */ /* 0x000fe200078e020b */
[----:B------:R-:W-:Y:S02]  /*4510*/  LEA R10, P5, R11, R0, 0x1 ;  /* 0x000000000b0a7211 */ /* 0x000fe400078a08ff */
[----:B0-----:R-:W-:Y:S02]  /*4520*/  PRMT R9, R29, 0x7632, R9 ;  /* 0x000076321d097816 */ /* 0x001fe40000000009 */
[----:B------:R-:W-:Y:S02]  /*4530*/  LOP3.LUT R8, R17, 0x4c, RZ, 0xfc, !PT ;  /* 0x0000004c11087812 */ /* 0x000fe400078efcff */
[----:B------:R-:W-:Y:S01]  /*4540*/  LEA.HI.X.SX32 R11, R11, R34, 0x1, P5 ;  /* 0x000000220b0b7211 */ /* 0x000fe200028f0eff */
[----:B------:R0:W-:Y:S01]  /*4550*/  @P2 STG.E.U16 desc[UR16][R6.64], R9 ;  /* 0x0000000906002986 */ /* 0x0001e2000c101510 */
[----:B------:R-:W-:Y:S01]  /*4560*/  ISETP.LT.AND P2, PT, R8, UR11, !P0 ;  /* 0x0000000b08007c0c */ /* 0x000fe2000c741270 */
[----:B-1----:R-:W-:Y:S01]  /*4570*/  IMAD R5, R32, 0x2, R3 ;  /* 0x0000000220057824 */ /* 0x002fe200078e0203 */
[----:B------:R-:W-:Y:S01]  /*4580*/  LEA R8, P5, R3, R0, 0x1 ;  /* 0x0000000003087211 */ /* 0x000fe200078a08ff */
[----:B------:R1:W-:Y:S01]  /*4590*/  @P3 STG.E.U16 desc[UR16][R10.64], R30 ;  /* 0x0000001e0a003986 */ /* 0x0003e2000c101510 */
[----:B------:R-:W-:-:S02]  /*45a0*/  LOP3.LUT R4, R17, 0x50, RZ, 0xfc, !PT ;  /* 0x0000005011047812 */ /* 0x000fc400078efcff */
[----:B------:R-:W-:Y:S02]  /*45b0*/  PRMT R13, R30, 0x7632, R13 ;  /* 0x000076321e0d7816 */ /* 0x000fe4000000000d */
[----:B------:R-:W-:Y:S02]  /*45c0*/  ISETP.LT.AND P3, PT, R4, UR11, !P0 ;  /* 0x0000000b04007c0c */ /* 0x000fe4000c761270 */
[----:B0-----:R-:W-:Y:S01]  /*45d0*/  LEA.HI.X.SX32 R9, R3, R34, 0x1, P5 ;  /* 0x0000002203097211 */ /* 0x001fe200028f0eff */
[----:B------:R-:W-:Y:S01]  /*45e0*/  IMAD R3, R32, 0x2, R5 ;  /* 0x0000000220037824 */ /* 0x000fe200078e0205 */
[----:B------:R-:W-:Y:S02]  /*45f0*/  LEA R4, P5, R5, R0, 0x1 ;  /* 0x0000000005047211 */ /* 0x000fe400078a08ff */
[----:B------:R-:W-:Y:S01]  /*4600*/  LOP3.LUT R7, R17, 0x52, RZ, 0xfc, !PT ;  /* 0x0000005211077812 */ /* 0x000fe200078efcff */
[----:B------:R0:W-:Y:S01]  /*4610*/  @P4 STG.E.U16 desc[UR16][R8.64], R13 ;  /* 0x0000000d08004986 */ /* 0x0001e2000c101510 */
[----:B------:R-:W-:Y:S01]  /*4620*/  ISETP.LT.AND P4, PT, R12, UR11, !P0 ;  /* 0x0000000b0c007c0c */ /* 0x000fe2000c781270 */
[----:B-1----:R-:W-:Y:S01]  /*4630*/  IMAD R11, R32, 0x2, R3 ;  /* 0x00000002200b7824 */ /* 0x002fe200078e0203 */
[----:B------:R-:W-:-:S02]  /*4640*/  LEA.HI.X.SX32 R5, R5, R34, 0x1, P5 ;  /* 0x0000002205057211 */ /* 0x000fc400028f0eff */
[----:B------:R-:W-:Y:S02]  /*4650*/  LEA R6, P5, R3, R0, 0x1 ;  /* 0x0000000003067211 */ /* 0x000fe400078a08ff */
[----:B------:R-:W-:Y:S01]  /*4660*/  LOP3.LUT R12, R17, 0x56, RZ, 0xfc, !PT ;  /* 0x00000056110c7812 */ /* 0x000fe200078efcff */
[----:B------:R1:W-:Y:S01]  /*4670*/  @P2 STG.E.U16 desc[UR16][R4.64], R31 ;  /* 0x0000001f04002986 */ /* 0x0003e2000c101510 */
[----:B------:R-:W-:Y:S02]  /*4680*/  ISETP.LT.AND P2, PT, R7, UR11, !P0 ;  /* 0x0000000b07007c0c */ /* 0x000fe4000c741270 */
[----:B------:R-:W-:Y:S01]  /*4690*/  LEA.HI.X.SX32 R7, R3, R34, 0x1, P5 ;  /* 0x0000002203077211 */ /* 0x000fe200028f0eff */
[----:B------:R-:W-:Y:S01]  /*46a0*/  IMAD R3, R32, 0x2, R11 ;  /* 0x0000000220037824 */ /* 0x000fe200078e020b */
[----:B0-----:R-:W-:Y:S02]  /*46b0*/  PRMT R9, R31, 0x7632, R9 ;  /* 0x000076321f097816 */ /* 0x001fe40000000009 */
[----:B------:R-:W-:-:S02]  /*46c0*/  LEA R10, P5, R11, R0, 0x1 ;  /* 0x000000000b0a7211 */ /* 0x000fc400078a08ff */
[----:B------:R-:W-:Y:S01]  /*46d0*/  LOP3.LUT R8, R17, 0x54, RZ, 0xfc, !PT ;  /* 0x0000005411087812 */ /* 0x000fe200078efcff */
[----:B------:R0:W-:Y:S01]  /*46e0*/  @P4 STG.E.U16 desc[UR16][R6.64], R9 ;  /* 0x0000000906004986 */ /* 0x0001e2000c101510 */
[----:B------:R-:W-:Y:S01]  /*46f0*/  LEA.HI.X.SX32 R11, R11, R34, 0x1, P5 ;  /* 0x000000220b0b7211 */ /* 0x000fe200028f0eff */
[----:B-1----:R-:W-:Y:S01]  /*4700*/  IMAD R5, R32, 0x2, R3 ;  /* 0x0000000220057824 */ /* 0x002fe200078e0203 */
[----:B------:R-:W-:Y:S02]  /*4710*/  ISETP.LT.AND P4, PT, R8, UR11, !P0 ;  /* 0x0000000b08007c0c */ /* 0x000fe4000c781270 */
[----:B------:R-:W-:Y:S01]  /*4720*/  LEA R8, P5, R3, R0, 0x1 ;  /* 0x0000000003087211 */ /* 0x000fe200078a08ff */
[----:B------:R1:W-:Y:S01]  /*4730*/  @P3 STG.E.U16 desc[UR16][R10.64], R44 ;  /* 0x0000002c0a003986 */ /* 0x0003e2000c101510 */
[----:B------:R-:W-:Y:S02]  /*4740*/  LOP3.LUT R4, R17, 0x58, RZ, 0xfc, !PT ;  /* 0x0000005811047812 */ /* 0x000fe400078efcff */
[----:B------:R-:W-:-:S02]  /*4750*/  PRMT R13, R44, 0x7632, R13 ;  /* 0x000076322c0d7816 */ /* 0x000fc4000000000d */
        /* <DEDUP_REMOVED lines=28> */
[C---:B------:R-:W-:Y:S01]  /*4920*/  IMAD R3, R32.reuse, 0x2, R5 ;  /* 0x0000000220037824 */ /* 0x040fe200078e0205 */
[----:B------:R-:W-:Y:S02]  /*4930*/  LEA R4, P5, R5, R0, 0x1 ;  /* 0x0000000005047211 */ /* 0x000fe400078a08ff */
[----:B------:R-:W-:Y:S01]  /*4940*/  LOP3.LUT R7, R17, 0x62, RZ, 0xfc, !PT ;  /* 0x0000006211077812 */ /* 0x000fe200078efcff */
[----:B------:R0:W-:Y:S01]  /*4950*/  @P4 STG.E.U16 desc[UR16][R8.64], R13 ;  /* 0x0000000d08004986 */ /* 0x0001e2000c101510 */
[----:B------:R-:W-:Y:S01]  /*4960*/  LEA.HI.X.SX32 R5, R5, R34, 0x1, P5 ;  /* 0x0000002205057211 */ /* 0x000fe200028f0eff */
[----:B-1----:R-:W-:Y:S01]  /*4970*/  IMAD R11, R32, 0x2, R3 ;  /* 0x00000002200b7824 */ /* 0x002fe200078e0203 */
[----:B------:R-:W-:-:S02]  /*4980*/  ISETP.LT.AND P4, PT, R12, UR11, !P0 ;  /* 0x0000000b0c007c0c */ /* 0x000fc4000c781270 */
[----:B------:R-:W-:Y:S01]  /*4990*/  LEA R6, P5, R3, R0, 0x1 ;  /* 0x0000000003067211 */ /* 0x000fe200078a08ff */
[----:B------:R1:W-:Y:S01]  /*49a0*/  @P2 STG.E.U16 desc[UR16][R4.64], R47 ;  /* 0x0000002f04002986 */ /* 0x0003e2000c101510 */
[----:B------:R-:W-:Y:S02]  /*49b0*/  ISETP.LT.AND P2, PT, R7, UR11, !P0 ;  /* 0x0000000b07007c0c */ /* 0x000fe4000c741270 */
[----:B------:R-:W-:Y:S01]  /*49c0*/  LEA.HI.X.SX32 R7, R3, R34, 0x1, P5 ;  /* 0x0000002203077211 */ /* 0x000fe200028f0eff */
[----:B------:R-:W-:Y:S01]  /*49d0*/  IMAD R3, R32, 0x2, R11 ;  /* 0x0000000220037824 */ /* 0x000fe200078e020b */
[----:B------:R-:W-:Y:S02]  /*49e0*/  LEA R10, P5, R11, R0, 0x1 ;  /* 0x000000000b0a7211 */ /* 0x000fe400078a08ff */
[----:B0-----:R-:W-:Y:S02]  /*49f0*/  LOP3.LUT R8, R17, 0x64, RZ, 0xfc, !PT ;  /* 0x0000006411087812 */ /* 0x001fe400078efcff */
[----:B------:R-:W-:-:S02]  /*4a00*/  PRMT R9, R47, 0x7632, R9 ;  /* 0x000076322f097816 */ /* 0x000fc40000000009 */
[----:B------:R-:W-:Y:S01]  /*4a10*/  LEA.HI.X.SX32 R11, R11, R34, 0x1, P5 ;  /* 0x000000220b0b7211 */ /* 0x000fe200028f0eff */
[----:B-1----:R-:W-:Y:S01]  /*4a20*/  IMAD R5, R32, 0x2, R3 ;  /* 0x0000000220057824 */ /* 0x002fe200078e0203 */
[----:B------:R-:W-:Y:S01]  /*4a30*/  ISETP.LT.AND P5, PT, R8, UR11, !P0 ;  /* 0x0000000b08007c0c */ /* 0x000fe2000c7a1270 */
[----:B------:R0:W-:Y:S01]  /*4a40*/  @P4 STG.E.U16 desc[UR16][R6.64], R9 ;  /* 0x0000000906004986 */ /* 0x0001e2000c101510 */
[-C--:B------:R-:W-:Y:S02]  /*4a50*/  LEA R8, P4, R3, R0.reuse, 0x1 ;  /* 0x0000000003087211 */ /* 0x080fe400078808ff */
[----:B------:R-:W-:Y:S01]  /*4a60*/  LOP3.LUT R4, R17, 0x68, RZ, 0xfc, !PT ;  /* 0x0000006811047812 */ /* 0x000fe200078efcff */
[----:B------:R1:W-:Y:S01]  /*4a70*/  @P3 STG.E.U16 desc[UR16][R10.64], R20 ;  /* 0x000000140a003986 */ /* 0x0003e2000c101510 */
[----:B------:R-:W-:-:S04]  /*4a80*/  LEA R12, P3, R5, R0, 0x1 ;  /* 0x00000000050c7211 */ /* 0x000fc800078608ff */
[-C--:B------:R-:W-:Y:S01]  /*4a90*/  LEA.HI.X.SX32 R13, R5, R34.reuse, 0x1, P3 ;  /* 0x00000022050d7211 */ /* 0x080fe200018f0eff */
[----:B------:R-:W-:Y:S01]  /*4aa0*/  IMAD R5, R32, 0x2, R5 ;  /* 0x0000000220057824 */ /* 0x000fe200078e0205 */
[----:B0-----:R-:W-:Y:S02]  /*4ab0*/  LEA.HI.X.SX32 R9, R3, R34, 0x1, P4 ;  /* 0x0000002203097211 */ /* 0x001fe400020f0eff */
[----:B------:R-:W-:Y:S02]  /*4ac0*/  PRMT R7, R20, 0x7632, R7 ;  /* 0x0000763214077816 */ /* 0x000fe40000000007 */
[C---:B------:R-:W-:Y:S02]  /*4ad0*/  LOP3.LUT R3, R17.reuse, 0x66, RZ, 0xfc, !PT ;  /* 0x0000006611037812 */ /* 0x040fe400078efcff */
[----:B------:R-:W-:Y:S01]  /*4ae0*/  ISETP.LT.AND P4, PT, R4, UR11, !P0 ;  /* 0x0000000b04007c0c */ /* 0x000fe2000c781270 */
[----:B------:R0:W-:Y:S01]  /*4af0*/  @P2 STG.E.U16 desc[UR16][R8.64], R7 ;  /* 0x0000000708002986 */ /* 0x0001e2000c101510 */
[----:B------:R-:W-:-:S02]  /*4b00*/  LOP3.LUT R4, R17, 0x6a, RZ, 0xfc, !PT ;  /* 0x0000006a11047812 */ /* 0x000fc400078efcff */
[----:B------:R-:W-:Y:S01]  /*4b10*/  ISETP.LT.AND P2, PT, R3, UR11, !P0 ;  /* 0x0000000b03007c0c */ /* 0x000fe2000c741270 */
[----:B------:R2:W-:Y:S01]  /*4b20*/  @P5 STG.E.U16 desc[UR16][R12.64], R21 ;  /* 0x000000150c005986 */ /* 0x0005e2000c101510 */
[C---:B-1----:R-:W-:Y:S01]  /*4b30*/  LEA R10, P5, R5.reuse, R0, 0x1 ;  /* 0x00000000050a7211 */ /* 0x042fe200078a08ff */
[----:B------:R-:W-:Y:S01]  /*4b40*/  IMAD R3, R32, 0x2, R5 ;  /* 0x0000000220037824 */ /* 0x000fe200078e0205 */
[----:B------:R-:W-:Y:S02]  /*4b50*/  ISETP.LT.AND P3, PT, R4, UR11, !P0 ;  /* 0x0000000b04007c0c */ /* 0x000fe4000c761270 */
[----:B------:R-:W-:Y:S02]  /*4b60*/  LEA.HI.X.SX32 R11, R5, R34, 0x1, P5 ;  /* 0x00000022050b7211 */ /* 0x000fe400028f0eff */
[----:B------:R-:W1:Y:S01]  /*4b70*/  LDS.128 R4, [R33+UR14+0x800] ;  /* 0x0008000e21047984 */ /* 0x000e620008000c00 */
[----:B------:R-:W-:Y:S01]  /*4b80*/  LEA R14, P5, R3, R0, 0x1 ;  /* 0x00000000030e7211 */ /* 0x000fe200078a08ff */
[----:B0-----:R-:W-:Y:S01]  /*4b90*/  IMAD R9, R32, 0x2, R3 ;  /* 0x0000000220097824 */ /* 0x001fe200078e0203 */
[----:B------:R-:W-:-:S02]  /*4ba0*/  LOP3.LUT R8, R17, 0x6c, RZ, 0xfc, !PT ;  /* 0x0000006c11087812 */ /* 0x000fc400078efcff */
[----:B------:R-:W-:Y:S01]  /*4bb0*/  LEA.HI.X.SX32 R15, R3, R34, 0x1, P5 ;  /* 0x00000022030f7211 */ /* 0x000fe200028f0eff */
[----:B------:R0:W-:Y:S01]  /*4bc0*/  @P2 STG.E.U16 desc[UR16][R10.64], R16 ;  /* 0x000000100a002986 */ /* 0x0001e2000c101510 */
[----:B------:R-:W-:Y:S01]  /*4bd0*/  ISETP.LT.AND P2, PT, R8, UR11, !P0 ;  /* 0x0000000b08007c0c */ /* 0x000fe2000c741270 */
[----:B------:R-:W-:Y:S01]  /*4be0*/  IMAD R3, R32, 0x2, R9 ;  /* 0x0000000220037824 */ /* 0x000fe200078e0209 */
[----:B------:R-:W-:Y:S01]  /*4bf0*/  LEA R8, P5, R9, R0, 0x1 ;  /* 0x0000000009087211 */ /* 0x000fe200078a08ff */
[----:B------:R3:W-:Y:S01]  /*4c00*/  @P4 STG.E.U16 desc[UR16][R14.64], R22 ;  /* 0x000000160e004986 */ /* 0x0007e2000c101510 */
[----:B--2---:R-:W-:Y:S02]  /*4c10*/  LOP3.LUT R12, R17, 0x6e, RZ, 0xfc, !PT ;  /* 0x0000006e110c7812 */ /* 0x004fe400078efcff */
[----:B------:R-:W-:Y:S02]  /*4c20*/  LEA.HI.X.SX32 R9, R9, R34, 0x1, P5 ;  /* 0x0000002209097211 */ /* 0x000fe400028f0eff */
[----:B------:R-:W-:-:S02]  /*4c30*/  ISETP.LT.AND P4, PT, R12, UR11, !P0 ;  /* 0x0000000b0c007c0c */ /* 0x000fc4000c781270 */
[----:B------:R-:W-:Y:S01]  /*4c40*/  LOP3.LUT R13, R17, 0x70, RZ, 0xfc, !PT ;  /* 0x00000070110d7812 */ /* 0x000fe200078efcff */
[----:B0-----:R-:W-:Y:S01]  /*4c50*/  IMAD R11, R32, 0x2, R3 ;  /* 0x00000002200b7824 */ /* 0x001fe200078e0203 */
[----:B------:R-:W-:Y:S02]  /*4c60*/  LEA R12, P5, R3, R0, 0x1 ;  /* 0x00000000030c7211 */ /* 0x000fe400078a08ff */
[C---:B------:R-:W-:Y:S02]  /*4c70*/  LOP3.LUT R16, R17.reuse, 0x78, RZ, 0xfc, !PT ;  /* 0x0000007811107812 */ /* 0x040fe400078efcff */
[----:B---3--:R-:W-:Y:S02]  /*4c80*/  PRMT R15, R22, 0x7632, R15 ;  /* 0x00007632160f7816 */ /* 0x008fe4000000000f */
[----:B------:R-:W-:-:S03]  /*4c90*/  LOP3.LUT R14, R17, 0x74, RZ, 0xfc, !PT ;  /* 0x00000074110e7812 */ /* 0x000fc600078efcff */
[----:B------:R0:W-:Y:S01]  /*4ca0*/  @P3 STG.E.U16 desc[UR16][R8.64], R15 ;  /* 0x0000000f08003986 */ /* 0x0001e2000c101510 */
[----:B------:R-:W-:Y:S02]  /*4cb0*/  ISETP.LT.AND P3, PT, R13, UR11, !P0 ;  /* 0x0000000b0d007c0c */ /* 0x000fe4000c761270 */
[----:B------:R-:W-:Y:S01]  /*4cc0*/  LEA.HI.X.SX32 R13, R3, R34, 0x1, P5 ;  /* 0x00000022030d7211 */ /* 0x000fe200028f0eff */
[----:B------:R-:W-:Y:S01]  /*4cd0*/  IMAD R3, R32, 0x2, R11 ;  /* 0x0000000220037824 */ /* 0x000fe200078e020b */
[----:B------:R-:W-:-:S03]  /*4ce0*/  LEA R10, P5, R11, R0, 0x1 ;  /* 0x000000000b0a7211 */ /* 0x000fc600078a08ff */
[----:B------:R-:W-:Y:S01]  /*4cf0*/  @P2 STG.E.U16 desc[UR16][R12.64], R23 ;  /* 0x000000170c002986 */ /* 0x000fe2000c101510 */
[----:B------:R-:W-:Y:S02]  /*4d00*/  LEA.HI.X.SX32 R11, R11, R34, 0x1, P5 ;  /* 0x000000220b0b7211 */ /* 0x000fe400028f0eff */
[----:B------:R-:W-:Y:S01]  /*4d10*/  ISETP.LT.AND P2, PT, R14, UR11, !P0 ;  /* 0x0000000b0e007c0c */ /* 0x000fe2000c741270 */
[----:B0-----:R-:W-:Y:S01]  /*4d20*/  IMAD R15, R32, 0x2, R3 ;  /* 0x00000002200f7824 */ /* 0x001fe200078e0203 */
[----:B------:R-:W-:Y:S02]  /*4d30*/  PRMT R9, R23, 0x7632, R9 ;  /* 0x0000763217097816 */ /* 0x000fe40000000009 */
[----:B------:R-:W-:Y:S02]  /*4d40*/  LOP3.LUT R14, R17, 0x72, RZ, 0xfc, !PT ;  /* 0x00000072110e7812 */ /* 0x000fe400078efcff */
[----:B------:R-:W-:Y:S01]  /*4d50*/  LEA R8, P5, R3, R0, 0x1 ;  /* 0x0000000003087211 */ /* 0x000fe200078a08ff */
[----:B------:R0:W-:Y:S01]  /*4d60*/  @P4 STG.E.U16 desc[UR16][R10.64], R9 ;  /* 0x000000090a004986 */ /* 0x0001e2000c101510 */
[----:B------:R-:W-:-:S02]  /*4d70*/  ISETP.LT.AND P4, PT, R14, UR11, !P0 ;  /* 0x0000000b0e007c0c */ /* 0x000fc4000c781270 */
[----:B0-----:R-:W-:Y:S01]  /*4d80*/  LEA.HI.X.SX32 R9, R3, R34, 0x1, P5 ;  /* 0x0000002203097211 */ /* 0x001fe200028f0eff */
[C---:B------:R-:W-:Y:S01]  /*4d90*/  IMAD R3, R32.reuse, 0x2, R15 ;  /* 0x0000000220037824 */ /* 0x040fe200078e020f */
[----:B------:R-:W-:Y:S02]  /*4da0*/  LEA R14, P5, R15, R0, 0x1 ;  /* 0x000000000f0e7211 */ /* 0x000fe400078a08ff */
[----:B------:R-:W-:Y:S01]  /*4db0*/  LOP3.LUT R10, R17, 0x76, RZ, 0xfc, !PT ;  /* 0x00000076110a7812 */ /* 0x000fe200078efcff */
[----:B------:R-:W-:Y:S01]  /*4dc0*/  IMAD R11, R32, 0x2, R3 ;  /* 0x00000002200b7824 */ /* 0x000fe200078e0203 */
[----:B------:R-:W-:Y:S01]  /*4dd0*/  LEA.HI.X.SX32 R15, R15, R34, 0x1, P5 ;  /* 0x000000220f0f7211 */ /* 0x000fe200028f0eff */
[----:B-1----:R0:W-:Y:S01]  /*4de0*/  @P3 STG.E.U16 desc[UR16][R8.64], R4 ;  /* 0x0000000408003986 */ /* 0x0021e2000c101510 */
[----:B------:R-:W-:Y:S02]  /*4df0*/  LEA R12, P5, R3, R0, 0x1 ;  /* 0x00000000030c7211 */ /* 0x000fe400078a08ff */
[----:B------:R-:W-:-:S02]  /*4e00*/  ISETP.LT.AND P3, PT, R16, UR11, !P0 ;  /* 0x0000000b10007c0c */ /* 0x000fc4000c761270 */
[----:B------:R-:W-:Y:S01]  /*4e10*/  LEA.HI.X.SX32 R13, R3, R34, 0x1, P5 ;  /* 0x00000022030d7211 */ /* 0x000fe200028f0eff */
[----:B------:R-:W-:Y:S01]  /*4e20*/  IMAD R3, R32, 0x2, R11 ;  /* 0x0000000220037824 */ /* 0x000fe200078e020b */
[----:B------:R-:W-:-:S03]  /*4e30*/  LOP3.LUT R16, R17, 0x7a, RZ, 0xfc, !PT ;  /* 0x0000007a11107812 */ /* 0x000fc600078efcff */
[----:B------:R-:W-:Y:S01]  /*4e40*/  IMAD R19, R32, 0x2, R3 ;  /* 0x0000000220137824 */ /* 0x000fe200078e0203 */
[----:B0-----:R-:W-:Y:S02]  /*4e50*/  PRMT R9, R4, 0x7632, R9 ;  /* 0x0000763204097816 */ /* 0x001fe40000000009 */
[----:B------:R-:W-:Y:S01]  /*4e60*/  LOP3.LUT R4, R17, 0x7e, RZ, 0xfc, !PT ;  /* 0x0000007e11047812 */ /* 0x000fe200078efcff */
[----:B------:R-:W-:Y:S02]  /*4e70*/  IMAD R17, R32, 0x2, R19 ;  /* 0x0000000220117824 */ /* 0x000fe400078e0213 */
[----:B------:R0:W-:Y:S01]  /*4e80*/  @P4 STG.E.U16 desc[UR16][R14.64], R9 ;  /* 0x000000090e004986 */ /* 0x0001e2000c101510 */
[----:B------:R-:W-:Y:S02]  /*4e90*/  ISETP.LT.AND P4, PT, R10, UR11, !P0 ;  /* 0x0000000b0a007c0c */ /* 0x000fe4000c781270 */
[-C--:B------:R-:W-:Y:S01]  /*4ea0*/  LEA R10, P5, R3, R0.reuse, 0x1 ;  /* 0x00000000030a7211 */ /* 0x080fe200078a08ff */
[----:B------:R1:W-:Y:S01]  /*4eb0*/  @P2 STG.E.U16 desc[UR16][R12.64], R5 ;  /* 0x000000050c002986 */ /* 0x0003e2000c101510 */
[----:B------:R-:W-:-:S04]  /*4ec0*/  LEA R8, P2, R11, R0, 0x1 ;  /* 0x000000000b087211 */ /* 0x000fc800078408ff */
[----:B0-----:R-:W-:Y:S02]  /*4ed0*/  LEA.HI.X.SX32 R9, R11, R34, 0x1, P2 ;  /* 0x000000220b097211 */ /* 0x001fe400010f0eff */
[----:B------:R-:W-:Y:S02]  /*4ee0*/  LEA R14, P2, R19, R0, 0x1 ;  /* 0x00000000130e7211 */ /* 0x000fe400078408ff */
[----:B------:R-:W-:Y:S01]  /*4ef0*/  LEA.HI.X.SX32 R11, R3, R34, 0x1, P5 ;  /* 0x00000022030b7211 */ /* 0x000fe200028f0eff */
[----:B------:R-:W-:Y:S01]  /*4f00*/  IMAD R3, R32, 0x2, R17 ;  /* 0x0000000220037824 */ /* 0x000fe200078e0211 */
[----:B-1----:R-:W-:Y:S02]  /*4f10*/  LEA R12, P5, R17, R0, 0x1 ;  /* 0x00000000110c7211 */ /* 0x002fe400078a08ff */
[----:B------:R-:W-:Y:S02]  /*4f20*/  LEA.HI.X.SX32 R15, R19, R34, 0x1, P2 ;  /* 0x00000022130f7211 */ /* 0x000fe400010f0eff */
[----:B------:R-:W-:-:S02]  /*4f30*/  ISETP.LT.AND P2, PT, R16, UR11, !P0 ;  /* 0x0000000b10007c0c */ /* 0x000fc4000c741270 */
[----:B------:R-:W-:Y:S02]  /*4f40*/  ISETP.LT.AND P0, PT, R4, UR11, !P0 ;  /* 0x0000000b04007c0c */ /* 0x000fe4000c701270 */
[----:B------:R-:W-:Y:S02]  /*4f50*/  LEA.HI.X.SX32 R13, R17, R34, 0x1, P5 ;  /* 0x00000022110d7211 */ /* 0x000fe400028f0eff */
[----:B------:R-:W-:Y:S02]  /*4f60*/  LEA R4, P5, R3, R0, 0x1 ;  /* 0x0000000003047211 */ /* 0x000fe400078a08ff */
[----:B------:R-:W-:Y:S02]  /*4f70*/  PRMT R0, R5, 0x7632, R0 ;  /* 0x0000763205007816 */ /* 0x000fe40000000000 */
[----:B------:R-:W-:Y:S02]  /*4f80*/  LEA.HI.X.SX32 R5, R3, R34, 0x1, P5 ;  /* 0x0000002203057211 */ /* 0x000fe400028f0eff */
[----:B------:R-:W-:Y:S01]  /*4f90*/  PRMT R3, R6, 0x7632, R3 ;  /* 0x0000763206037816 */ /* 0x000fe20000000003 */
[----:B------:R0:W-:Y:S04]  /*4fa0*/  @P4 STG.E.U16 desc[UR16][R8.64], R0 ;  /* 0x0000000008004986 */ /* 0x0001e8000c101510 */
[----:B------:R1:W-:Y:S04]  /*4fb0*/  @P3 STG.E.U16 desc[UR16][R10.64], R6 ;  /* 0x000000060a003986 */ /* 0x0003e8000c101510 */
[----:B------:R1:W-:Y:S01]  /*4fc0*/  @P2 STG.E.U16 desc[UR16][R14.64], R3 ;  /* 0x000000030e002986 */ /* 0x0003e2000c101510 */
[----:B0-----:R-:W-:-:S03]  /*4fd0*/  PRMT R9, R7, 0x7632, R9 ;  /* 0x0000763207097816 */ /* 0x001fc60000000009 */
[----:B------:R1:W-:Y:S04]  /*4fe0*/  @P1 STG.E.U16 desc[UR16][R12.64], R7 ;  /* 0x000000070c001986 */ /* 0x0003e8000c101510 */
[----:B------:R1:W-:Y:S01]  /*4ff0*/  @P0 STG.E.U16 desc[UR16][R4.64], R9 ;  /* 0x0000000904000986 */ /* 0x0003e2000c101510 */
[----:B------:R-:W-:Y:S06]  /*5000*/  BAR.SYNC.DEFER_BLOCKING 0x0 ;  /* 0x0000000000007b1d */ /* 0x000fec0000010000 */
[----:B------:R-:W-:Y:S05]  /*5010*/  @P6 BRA `(.L_x_13) ;  /* 0x0000000000a06947 */ /* 0x000fea0003800000 */
[----:B------:R-:W0:Y:S01]  /*5020*/  S2UR UR5, SR_CgaCtaId ;  /* 0x00000000000579c3 */ /* 0x000e220000008800 */
[----:B------:R-:W-:Y:S01]  /*5030*/  NOP ;  /* 0x0000000000007918 */ /* 0x000fe20000000000 */
[----:B------:R-:W-:Y:S01]  /*5040*/  UMOV UR4, 0x50 ;  /* 0x0000005000047882 */ /* 0x000fe20000000000 */
[----:B------:R-:W-:Y:S02]  /*5050*/  IMAD.U32 R0, RZ, RZ, UR15 ;  /* 0x0000000fff007e24 */ /* 0x000fe4000f8e00ff */
[----:B-1----:R-:W-:Y:S02]  /*5060*/  IMAD.MOV.U32 R3, RZ, RZ, 0xf ;  /* 0x0000000fff037424 */ /* 0x002fe400078e00ff */
[----:B------:R-:W-:Y:S01]  /*5070*/  IMAD.MOV.U32 R7, RZ, RZ, 0x1 ;  /* 0x00000001ff077424 */ /* 0x000fe200078e00ff */
[----:B------:R-:W-:-:S04]  /*5080*/  LOP3.LUT R0, R0, 0xffff, RZ, 0xc0, !PT ;  /* 0x0000ffff00007812 */ /* 0x000fc800078ec0ff */
[----:B------:R-:W-:-:S05]  /*5090*/  SHF.R.U32.HI R0, RZ, 0x5, R0 ;  /* 0x00000005ff007819 */ /* 0x000fca0000011600 */
[----:B------:R-:W-:Y:S01]  /*50a0*/  VIADD R2, R0, 0x10 ;  /* 0x0000001000027836 */ /* 0x000fe20000000000 */
[----:B------:R-:W-:Y:S01]  /*50b0*/  SHF.L.U32 R0, R3, R0, RZ ;  /* 0x0000000003007219 */ /* 0x000fe200000006ff */
[----:B0-----:R-:W-:-:S03]  /*50c0*/  ULEA UR6, UR5, UR4, 0x18 ;  /* 0x0000000405067291 */ /* 0x001fc6000f8ec0ff */
[----:B------:R-:W-:-:S04]  /*50d0*/  SHF.L.U32 R3, R7, R2, RZ ;  /* 0x0000000207037219 */ /* 0x000fc800000006ff */
[----:B------:R-:W-:Y:S02]  /*50e0*/  LOP3.LUT R0, R3, R0, RZ, 0xfc, !PT ;  /* 0x0000000003007212 */ /* 0x000fe400078efcff */
[----:B------:R-:W0:Y:S02]  /*50f0*/  LDS R5, [UR6] ;  /* 0x00000006ff057984 */ /* 0x000e240008000800 */
[C---:B------:R-:W-:Y:S02]  /*5100*/  LOP3.LUT R2, R0.reuse, 0xffff, RZ, 0xc0, !PT ;  /* 0x0000ffff00027812 */ /* 0x040fe400078ec0ff */
[----:B0-----:R-:W-:-:S04]  /*5110*/  LOP3.LUT R3, R0, 0xffff, R5, 0x80, !PT ;  /* 0x0000ffff00037812 */ /* 0x001fc800078e8005 */
[----:B------:R-:W-:-:S13]  /*5120*/  ISETP.NE.AND P0, PT, R3, R2, PT ;  /* 0x000000020300720c */ /* 0x000fda0003f05270 */
[----:B------:R-:W-:Y:S05]  /*5130*/  @P0 BRA `(.L_x_14) ;  /* 0x0000000000500947 */ /* 0x000fea0003800000 */
[----:B------:R-:W-:Y:S02]  /*5140*/  SHF.R.U32.HI R5, RZ, 0x10, R5 ;  /* 0x00000010ff057819 */ /* 0x000fe40000011605 */
[----:B------:R-:W-:-:S04]  /*5150*/  SHF.R.U32.HI R2, RZ, 0x10, R0 ;  /* 0x00000010ff027819 */ /* 0x000fc80000011600 */
[----:B------:R-:W-:-:S04]  /*5160*/  LOP3.LUT R5, R5, R2, RZ, 0xc0, !PT ;  /* 0x0000000205057212 */ /* 0x000fc800078ec0ff */
[----:B------:R-:W-:-:S13]  /*5170*/  ISETP.NE.AND P0, PT, R5, R2, PT ;  /* 0x000000020500720c */ /* 0x000fda0003f05270 */
[----:B------:R-:W-:Y:S05]  /*5180*/  @P0 BRA `(.L_x_15) ;  /* 0x0000000000300947 */ /* 0x000fea0003800000 */
[----:B------:R-:W-:Y:S01]  /*5190*/  R2UR UR4, R0 ;  /* 0x00000000000472ca */ /* 0x000fe200000e0000 */
[----:B------:R-:W-:Y:S01]  /*51a0*/  VOTEU.ANY UR5, UPT, PT ;  /* 0x0000000000057886 */ /* 0x000fe200038e0100 */
[----:B------:R-:W0:Y:S01]  /*51b0*/  S2R R0, SR_LANEID ;  /* 0x0000000000007919 */ /* 0x000e220000000000 */
[----:B------:R-:W-:-:S10]  /*51c0*/  UFLO.U32 UR5, UR5 ;  /* 0x00000005000572bd */ /* 0x000fd400080e0000 */
[----:B------:R-:W-:-:S06]  /*51d0*/  ULOP3.LUT UR4, URZ, UR4, URZ, 0x33, !UPT ;  /* 0x00000004ff047292 */ /* 0x000fcc000f8e33ff */
[----:B------:R-:W-:-:S04]  /*51e0*/  IMAD.U32 R2, RZ, RZ, UR4 ;  /* 0x00000004ff027e24 */ /* 0x000fc8000f8e00ff */
[----:B------:R-:W1:Y:S02]  /*51f0*/  REDUX UR7, R2 ;  /* 0x00000000020773c4 */ /* 0x000e640000000000 */
[----:B------:R2:W-:Y:S01]  /*5200*/  UTCATOMSWS.AND URZ, UR4 ;  /* 0x0000000400ff79e3 */ /* 0x0005e20008000000 */
[----:B0-----:R-:W-:Y:S01]  /*5210*/  ISETP.EQ.U32.AND P0, PT, R0, UR5, PT ;  /* 0x0000000500007c0c */ /* 0x001fe2000bf02070 */
[----:B-1----:R-:W-:-:S12]  /*5220*/  IMAD.U32 R0, RZ, RZ, UR7 ;  /* 0x00000007ff007e24 */ /* 0x002fd8000f8e00ff */
[----:B------:R2:W-:Y:S01]  /*5230*/  @P0 ATOMS.AND RZ, [UR6], R0 ;  /* 0x00000000ffff098c */ /* 0x0005e2000a800006 */
[----:B------:R-:W-:Y:S05]  /*5240*/  BRA `(.L_x_13) ;  /* 0x0000000000147947 */ /* 0x000fea0003800000 */
.L_x_15:
[----:B------:R-:W-:-:S07]  /*5250*/  MOV R2, 0x5270 ;  /* 0x0000527000027802 */ /* 0x000fce0000000f00 */
[----:B------:R-:W-:Y:S05]  /*5260*/  CALL.REL.NOINC `($__internal_0_$__cuda_sm10x_tcgen05_guardrail_trap_col_being_dealloced_not_returned_by_alloc) ;  /* 0x00000000002c7944 */ /* 0x000fea0003c00000 */
[----:B------:R-:W-:Y:S05]  /*5270*/  BRA `(.L_x_13) ;  /* 0x0000000000087947 */ /* 0x000fea0003800000 */
.L_x_14:
[----:B------:R-:W-:-:S07]  /*5280*/  MOV R2, 0x52a0 ;  /* 0x000052a000027802 */ /* 0x000fce0000000f00 */
[----:B------:R-:W-:Y:S05]  /*5290*/  CALL.REL.NOINC `($__internal_2_$__cuda_sm10x_tcgen05_guardrail_trap_unallocated_columns_being_dealloced) ;  /* 0x0000000000387944 */ /* 0x000fea0003c00000 */
.L_x_13:
[----:B------:R-:W-:Y:S01]  /*52a0*/  NOP ;  /* 0x0000000000007918 */ /* 0x000fe20000000000 */
[----:B--2---:R-:W-:Y:S05]  /*52b0*/  EXIT ;  /* 0x000000000000794d */ /* 0x004fea0003800000 */
.L_x_8:
[----:B------:R-:W0:Y:S02]  /*52c0*/  SYNCS.PHASECHK.TRANS64.TRYWAIT P6, [UR13], R56 ;  /* 0x00000038ff0075a7 */ /* 0x000e2400080c110d */
[----:B0-----:R-:W-:Y:S05]  /*52d0*/  @!P6 BRA `(.L_x_8) ;  /* 0xfffffffc00f8e947 */ /* 0x001fea000383ffff */
[----:B------:R-:W-:Y:S05]  /*52e0*/  BRA `(.L_x_16) ;  /* 0xffffffd400887947 */ /* 0x000fea000383ffff */
.L_x_12:
[----:B------:R-:W0:Y:S02]  /*52f0*/  SYNCS.PHASECHK.TRANS64.TRYWAIT P1, [UR13], R3 ;  /* 0x00000003ff0075a7 */ /* 0x000e24000802110d */
[----:B0-----:R-:W-:Y:S05]  /*5300*/  @!P1 BRA `(.L_x_12) ;  /* 0xfffffffc00f89947 */ /* 0x001fea000383ffff */
[----:B------:R-:W-:Y:S05]  /*5310*/  BRA `(.L_x_11) ;  /* 0xffffffdc00787947 */ /* 0x000fea000383ffff */
        .weak           $__internal_0_$__cuda_sm10x_tcgen05_guardrail_trap_col_being_dealloced_not_returned_by_alloc
        .type           $__internal_0_$__cuda_sm10x_tcgen05_guardrail_trap_col_being_dealloced_not_returned_by_alloc,@function
        .size           $__internal_0_$__cuda_sm10x_tcgen05_guardrail_trap_col_being_dealloced_not_returned_by_alloc,($__internal_1_$__cuda_sm10x_tcgen05_guardrail_trap_phase_invalid_during_alloc - $__internal_0_$__cuda_sm10x_tcgen05_guardrail_trap_col_being_dealloced_not_returned_by_alloc)
$__internal_0_$__cuda_sm10x_tcgen05_guardrail_trap_col_being_dealloced_not_returned_by_alloc:
[----:B------:R-:W-:Y:S05]  /*5320*/  BPT.TRAP 0x1 ;  /* 0x000000040000795c */ /* 0x000fea0000300000 */
[----:B------:R-:W-:-:S04]  /*5330*/  IMAD.MOV.U32 R3, RZ, RZ, 0x0 ;  /* 0x00000000ff037424 */ /* 0x000fc800078e00ff */
[----:B------:R-:W-:Y:S05]  /*5340*/  RET.REL.NODEC R2 `(matmul_kernel) ;  /* 0xffffffac022c7950 */ /* 0x000fea0003c3ffff */
        .weak           $__internal_1_$__cuda_sm10x_tcgen05_guardrail_trap_phase_invalid_during_alloc
        .type           $__internal_1_$__cuda_sm10x_tcgen05_guardrail_trap_phase_invalid_during_alloc,@function
        .size           $__internal_1_$__cuda_sm10x_tcgen05_guardrail_trap_phase_invalid_during_alloc,($__internal_2_$__cuda_sm10x_tcgen05_guardrail_trap_unallocated_columns_being_dealloced - $__internal_1_$__cuda_sm10x_tcgen05_guardrail_trap_phase_invalid_during_alloc)
$__internal_1_$__cuda_sm10x_tcgen05_guardrail_trap_phase_invalid_during_alloc:
[----:B------:R-:W-:Y:S05]  /*5350*/  BPT.TRAP 0x1 ;  /* 0x000000040000795c */ /* 0x000fea0000300000 */
[----:B------:R-:W-:-:S04]  /*5360*/  IMAD.MOV.U32 R5, RZ, RZ, 0x0 ;  /* 0x00000000ff057424 */ /* 0x000fc800078e00ff */
[----:B------:R-:W-:Y:S05]  /*5370*/  RET.REL.NODEC R4 `(matmul_kernel) ;  /* 0xffffffac04207950 */ /* 0x000fea0003c3ffff */
        .weak           $__internal_2_$__cuda_sm10x_tcgen05_guardrail_trap_unallocated_columns_being_dealloced
        .type           $__internal_2_$__cuda_sm10x_tcgen05_guardrail_trap_unallocated_columns_being_dealloced,@function
        .size           $__internal_2_$__cuda_sm10x_tcgen05_guardrail_trap_unallocated_columns_being_dealloced,(.L_x_20 - $__internal_2_$__cuda_sm10x_tcgen05_guardrail_trap_unallocated_columns_being_dealloced)
$__internal_2_$__cuda_sm10x_tcgen05_guardrail_trap_unallocated_columns_being_dealloced:
[----:B------:R-:W-:Y:S05]  /*5380*/  BPT.TRAP 0x1 ;  /* 0x000000040000795c */ /* 0x000fea0000300000 */
[----:B------:R-:W-:-:S04]  /*5390*/  IMAD.MOV.U32 R3, RZ, RZ, 0x0 ;  /* 0x00000000ff037424 */ /* 0x000fc800078e00ff */
[----:B------:R-:W-:Y:S05]  /*53a0*/  RET.REL.NODEC R2 `(matmul_kernel) ;  /* 0xffffffac02147950 */ /* 0x000fea0003c3ffff */
.L_x_17:
[----:B------:R-:W-:-:S00]  /*53b0*/  BRA `(.L_x_17) ;  /* 0xfffffffc00fc7947 */ /* 0x000fc0000383ffff */
[----:B------:R-:W-:-:S00]  /*53c0*/  NOP ;  /* 0x0000000000007918 */ /* 0x000fc00000000000 */
        /* <DEDUP_REMOVED lines=11> */
.L_x_20:


//--------------------- .nv.shared.matmul_kernel  --------------------------
	.section	.nv.shared.matmul_kernel,"aw",@nobits
	.sectionflags	@""
	.align	16
	.zero		1024


//--------------------- .nv.shared.reserved.0     --------------------------
	.section	.nv.shared.reserved.0,"aw",@nobits
	.align	8
	.weak		__nv_reservedSMEM_offset_0_alias
	.size		__nv_reservedSMEM_offset_0_alias, 0, 64
	.other		__nv_reservedSMEM_offset_0_alias,@"STO_CUDA_RESERVED_SHARED STV_DEFAULT"
__nv_reservedSMEM_offset_0_alias:
	.zero		0
.nv.shared.reserved.0:
	.zero		64
	.weak		__nv_reservedSMEM_allocation_phase
	.type		__nv_reservedSMEM_allocation_phase,@object
	.size		__nv_reservedSMEM_allocation_phase,(.L_0 - __nv_reservedSMEM_allocation_phase)
__nv_reservedSMEM_allocation_phase:
	.zero		1
.L_0:
	.zero		7
	.weak		__nv_reservedSMEM_devtool_atexit_pc
	.type		__nv_reservedSMEM_devtool_atexit_pc,@object
	.size		__nv_reservedSMEM_devtool_atexit_pc,(__nv_reservedSMEM_allocation_mask - __nv_reservedSMEM_devtool_atexit_pc)
__nv_reservedSMEM_devtool_atexit_pc:
	.zero		8
	.weak		__nv_reservedSMEM_allocation_mask
	.type		__nv_reservedSMEM_allocation_mask,@object
	.size		__nv_reservedSMEM_allocation_mask,(.L_2 - __nv_reservedSMEM_allocation_mask)
__nv_reservedSMEM_allocation_mask:
	.zero		4
.L_2:


//--------------------- .nv.constant0.matmul_kernel --------------------------
	.section	.nv.constant0.matmul_kernel,"a",@progbits
	.sectionflags	@""
	.align	4
.nv.constant0.matmul_kernel:
	.zero		976


//--------------------- SYMBOLS --------------------------

	.type		.nv.reservedSmem.offset0,@object
	.size		.nv.reservedSmem.offset0,0x4
	.type		.nv.reservedSmem.cap,@object
	.size		.nv.reservedSmem.cap,0x4
